	.headerflags	@"EF_CUDA_TEXMODE_UNIFIED EF_CUDA_64BIT_ADDRESS EF_CUDA_SM86 EF_CUDA_VIRTUAL_SM(EF_CUDA_SM86)"
	.elftype	@"ET_EXEC"


//--------------------- .nv.info                  --------------------------
	.section	.nv.info,"",@"SHT_CUDA_INFO"
	.align	4


	//----- nvinfo : EIATTR_REGCOUNT
	.align		4
        /*0000*/ 	.byte	0x04, 0x2f
        /*0002*/ 	.short	(.L_1 - .L_0)
	.align		4
.L_0:
        /*0004*/ 	.word	index@(triton_mm)
        /*0008*/ 	.word	0x000000c0


	//----- nvinfo : EIATTR_MAX_STACK_SIZE
	.align		4
.L_1:
        /*000c*/ 	.byte	0x04, 0x23
        /*000e*/ 	.short	(.L_3 - .L_2)
	.align		4
.L_2:
        /*0010*/ 	.word	index@(triton_mm)
        /*0014*/ 	.word	0x00000000


	//----- nvinfo : EIATTR_MIN_STACK_SIZE
	.align		4
.L_3:
        /*0018*/ 	.byte	0x04, 0x12
        /*001a*/ 	.short	(.L_5 - .L_4)
	.align		4
.L_4:
        /*001c*/ 	.word	index@(triton_mm)
        /*0020*/ 	.word	0x00000000


	//----- nvinfo : EIATTR_FRAME_SIZE
	.align		4
.L_5:
        /*0024*/ 	.byte	0x04, 0x11
        /*0026*/ 	.short	(.L_7 - .L_6)
	.align		4
.L_6:
        /*0028*/ 	.word	index@(triton_mm)
        /*002c*/ 	.word	0x00000000
.L_7:


//--------------------- .nv.info.triton_mm        --------------------------
	.section	.nv.info.triton_mm,"",@"SHT_CUDA_INFO"
	.align	4


	//----- nvinfo : EIATTR_CUDA_API_VERSION
	.align		4
        /*0000*/ 	.byte	0x04, 0x37
        /*0002*/ 	.short	(.L_9 - .L_8)
.L_8:
        /*0004*/ 	.word	0x0000007b


	//----- nvinfo : EIATTR_SW2861232_WAR
	.align		4
.L_9:
        /*0008*/ 	.byte	0x01, 0x35
	.zero		2


	//----- nvinfo : EIATTR_PARAM_CBANK
	.align		4
        /*000c*/ 	.byte	0x04, 0x0a
        /*000e*/ 	.short	(.L_11 - .L_10)
	.align		4
.L_10:
        /*0010*/ 	.word	index@(.nv.constant0.triton_mm)
        /*0014*/ 	.short	0x0160
        /*0016*/ 	.short	0x001c


	//----- nvinfo : EIATTR_CBANK_PARAM_SIZE
	.align		4
.L_11:
        /*0018*/ 	.byte	0x03, 0x19
        /*001a*/ 	.short	0x001c


	//----- nvinfo : EIATTR_KPARAM_INFO
	.align		4
        /*001c*/ 	.byte	0x04, 0x17
        /*001e*/ 	.short	(.L_13 - .L_12)
.L_12:
        /*0020*/ 	.word	0x00000000
        /*0024*/ 	.short	0x0003
        /*0026*/ 	.short	0x0018
        /*0028*/ 	.byte	0x00, 0xf0, 0x11, 0x00


	//----- nvinfo : EIATTR_KPARAM_INFO
	.align		4
.L_13:
        /*002c*/ 	.byte	0x04, 0x17
        /*002e*/ 	.short	(.L_15 - .L_14)
.L_14:
        /*0030*/ 	.word	0x00000000
        /*0034*/ 	.short	0x0002
        /*0036*/ 	.short	0x0010
        /*0038*/ 	.byte	0x00, 0xf0, 0x21, 0x00


	//----- nvinfo : EIATTR_KPARAM_INFO
	.align		4
.L_15:
        /*003c*/ 	.byte	0x04, 0x17
        /*003e*/ 	.short	(.L_17 - .L_16)
.L_16:
        /*0040*/ 	.word	0x00000000
        /*0044*/ 	.short	0x0001
        /*0046*/ 	.short	0x0008
        /*0048*/ 	.byte	0x00, 0xf0, 0x21, 0x00


	//----- nvinfo : EIATTR_KPARAM_INFO
	.align		4
.L_17:
        /*004c*/ 	.byte	0x04, 0x17
        /*004e*/ 	.short	(.L_19 - .L_18)
.L_18:
        /*0050*/ 	.word	0x00000000
        /*0054*/ 	.short	0x0000
        /*0056*/ 	.short	0x0000
        /*0058*/ 	.byte	0x00, 0xf0, 0x21, 0x00


	//----- nvinfo : EIATTR_MAXREG_COUNT
	.align		4
.L_19:
        /*005c*/ 	.byte	0x03, 0x1b
        /*005e*/ 	.short	0x00ff


	//----- nvinfo : EIATTR_EXIT_INSTR_OFFSETS
	.align		4
        /*0060*/ 	.byte	0x04, 0x1c
        /*0062*/ 	.short	(.L_21 - .L_20)


	//   ....[0]....
.L_20:
        /*0064*/ 	.word	0x00000030


	//   ....[1]....
        /*0068*/ 	.word	0x0000a980


	//   ....[2]....
        /*006c*/ 	.word	0x0000a9d0


	//----- nvinfo : EIATTR_MAX_THREADS
	.align		4
.L_21:
        /*0070*/ 	.byte	0x04, 0x05
        /*0072*/ 	.short	(.L_23 - .L_22)
.L_22:
        /*0074*/ 	.word	0x00000080
        /*0078*/ 	.word	0x00000001
        /*007c*/ 	.word	0x00000001
.L_23:


//--------------------- .nv.rel.action            --------------------------
	.section	.nv.rel.action,"",@"SHT_CUDA_RELOCINFO"
	.align	8
	.sectionentsize	8
        /*0000*/ 	.byte	0x73, 0x00, 0x00, 0x00, 0x00, 0x00, 0x00, 0x00, 0x00, 0x00, 0x00, 0x11, 0x25, 0x00, 0x05, 0x36


//--------------------- .nv.constant0.triton_mm   --------------------------
	.section	.nv.constant0.triton_mm,"a",@progbits
	.align	4
.nv.constant0.triton_mm:
	.zero		380


//--------------------- .text.triton_mm           --------------------------
	.section	.text.triton_mm,"ax",@progbits
	.sectionflags	@"SHF_BARRIERS=1"
	.sectioninfo	@"SHI_REGISTERS=192"
	.align	128
        .global         triton_mm
        .type           triton_mm,@function
        .size           triton_mm,(.L_x_3 - triton_mm)
        .other          triton_mm,@"STO_CUDA_ENTRY STV_DEFAULT"
triton_mm:
.text.triton_mm:
[----:B------:R-:W-:-:S02]  /*0000*/  MOV R1, c[0x0][0x28] ;  /* 0x00000a0000017a02 */ /* 0x000fc40000000f00 */
[----:B------:R-:W-:-:S04]  /*0010*/  MOV R0, c[0x0][0x178] ;  /* 0x00005e0000007a02 */ /* 0x000fc80000000f00 */
[----:B------:R-:W-:-:S13]  /*0020*/  LOP3.LUT P0, RZ, R0, 0xffffff, RZ, 0xc0, !PT ;  /* 0x00ffffff00ff7812 */ /* 0x000fda000780c0ff */
[----:B------:R-:W-:Y:S05]  /*0030*/  @!P0 EXIT ;  /* 0x000000000000894d */ /* 0x000fea0003800000 */
[----:B------:R-:W1:Y:S01]  /*0040*/  S2R R9, SR_CTAID.X ;  /* 0x0000000000097919 */ /* 0x000e620000002500 */
[----:B------:R-:W-:Y:S01]  /*0050*/  IADD3 R0, R0, 0x3f, RZ ;  /* 0x0000003f00007810 */ /* 0x000fe20007ffe0ff */
[----:B------:R-:W-:Y:S01]  /*0060*/  ULDC.64 UR8, c[0x0][0x118] ;  /* 0x0000460000087ab9 */ /* 0x000fe20000000a00 */
[----:B------:R-:W-:Y:S01]  /*0070*/  IABS R15, c[0x0][0x178] ;  /* 0x00005e00000f7a13 */ /* 0x000fe20000000000 */
[----:B------:R-:W2:Y:S01]  /*0080*/  S2R R134, SR_TID.X ;  /* 0x0000000000867919 */ /* 0x000ea20000002100 */
[----:B------:R-:W-:Y:S01]  /*0090*/  SHF.R.S32.HI R3, RZ, 0x1f, R0 ;  /* 0x0000001fff037819 */ /* 0x000fe20000011400 */
[----:B------:R-:W-:Y:S01]  /*00a0*/  CS2R R88, SRZ ;  /* 0x0000000000587805 */ /* 0x000fe2000001ff00 */
[----:B------:R-:W3:Y:S01]  /*00b0*/  I2F.RP R8, R15 ;  /* 0x0000000f00087306 */ /* 0x000ee20000209400 */
[----:B------:R-:W-:Y:S01]  /*00c0*/  MOV R19, 0x4 ;  /* 0x0000000400137802 */ /* 0x000fe20000000f00 */
[----:B------:R-:W-:Y:S01]  /*00d0*/  CS2R R90, SRZ ;  /* 0x00000000005a7805 */ /* 0x000fe2000001ff00 */
[----:B------:R-:W-:Y:S01]  /*00e0*/  LEA.HI R3, R3, R0, RZ, 0x6 ;  /* 0x0000000003037211 */ /* 0x000fe200078f30ff */
[----:B------:R-:W-:Y:S01]  /*00f0*/  CS2R R96, SRZ ;  /* 0x0000000000607805 */ /* 0x000fe2000001ff00 */
[----:B------:R-:W-:Y:S01]  /*0100*/  MOV R119, 0x1 ;  /* 0x0000000100777802 */ /* 0x000fe20000000f00 */
[----:B------:R-:W-:Y:S01]  /*0110*/  CS2R R98, SRZ ;  /* 0x0000000000627805 */ /* 0x000fe2000001ff00 */
[----:B------:R-:W-:Y:S01]  /*0120*/  MOV R127, 0xffffffe0 ;  /* 0xffffffe0007f7802 */ /* 0x000fe20000000f00 */
[----:B------:R-:W-:Y:S01]  /*0130*/  CS2R R52, SRZ ;  /* 0x0000000000347805 */ /* 0x000fe2000001ff00 */
[----:B------:R-:W-:Y:S01]  /*0140*/  CS2R R54, SRZ ;  /* 0x0000000000367805 */ /* 0x000fe2000001ff00 */
[----:B------:R-:W-:Y:S01]  /*0150*/  CS2R R56, SRZ ;  /* 0x0000000000387805 */ /* 0x000fe2000001ff00 */
[----:B------:R-:W-:Y:S01]  /*0160*/  CS2R R58, SRZ ;  /* 0x00000000003a7805 */ /* 0x000fe2000001ff00 */
[----:B------:R-:W-:Y:S01]  /*0170*/  CS2R R80, SRZ ;  /* 0x0000000000507805 */ /* 0x000fe2000001ff00 */
[----:B------:R-:W-:Y:S01]  /*0180*/  CS2R R82, SRZ ;  /* 0x0000000000527805 */ /* 0x000fe2000001ff00 */
[----:B------:R-:W-:Y:S01]  /*0190*/  CS2R R42, SRZ ;  /* 0x00000000002a7805 */ /* 0x000fe2000001ff00 */
[----:B------:R-:W-:Y:S01]  /*01a0*/  CS2R R76, SRZ ;  /* 0x00000000004c7805 */ /* 0x000fe2000001ff00 */
[----:B---3--:R-:W-:Y:S01]  /*01b0*/  MUFU.RCP R8, R8 ;  /* 0x0000000800087308 */ /* 0x008fe20000001000 */
[----:B-1----:R-:W-:Y:S01]  /*01c0*/  SHF.R.S32.HI R2, RZ, 0x1f, R9 ;  /* 0x0000001fff027819 */ /* 0x002fe20000011409 */
[----:B------:R-:W-:Y:S01]  /*01d0*/  CS2R R78, SRZ ;  /* 0x00000000004e7805 */ /* 0x000fe2000001ff00 */
[-C--:B------:R-:W-:Y:S01]  /*01e0*/  IABS R10, R9.reuse ;  /* 0x00000009000a7213 */ /* 0x080fe20000000000 */
[----:B------:R-:W-:Y:S01]  /*01f0*/  CS2R R44, SRZ ;  /* 0x00000000002c7805 */ /* 0x000fe2000001ff00 */
[----:B------:R-:W-:Y:S01]  /*0200*/  LEA.HI R2, R2, R9, RZ, 0x4 ;  /* 0x0000000902027211 */ /* 0x000fe200078f20ff */
[----:B------:R-:W-:Y:S01]  /*0210*/  CS2R R46, SRZ ;  /* 0x00000000002e7805 */ /* 0x000fe2000001ff00 */
[----:B------:R-:W-:Y:S01]  /*0220*/  ISETP.GE.AND P2, PT, R9, RZ, PT ;  /* 0x000000ff0900720c */ /* 0x000fe20003f46270 */
[----:B------:R-:W-:Y:S01]  /*0230*/  CS2R R92, SRZ ;  /* 0x00000000005c7805 */ /* 0x000fe2000001ff00 */
[----:B------:R-:W-:Y:S01]  /*0240*/  SHF.R.S32.HI R4, RZ, 0x4, R2 ;  /* 0x00000004ff047819 */ /* 0x000fe20000011402 */
[----:B------:R-:W-:Y:S01]  /*0250*/  CS2R R94, SRZ ;  /* 0x00000000005e7805 */ /* 0x000fe2000001ff00 */
[----:B------:R-:W-:Y:S01]  /*0260*/  LOP3.LUT R2, R2, 0xfffffff0, RZ, 0xc0, !PT ;  /* 0xfffffff002027812 */ /* 0x000fe200078ec0ff */
[----:B------:R-:W-:Y:S01]  /*0270*/  CS2R R64, SRZ ;  /* 0x0000000000407805 */ /* 0x000fe2000001ff00 */
[----:B------:R-:W-:Y:S01]  /*0280*/  SHF.L.U32 R4, R4, 0x3, RZ ;  /* 0x0000000304047819 */ /* 0x000fe200000006ff */
[----:B------:R-:W-:Y:S01]  /*0290*/  CS2R R66, SRZ ;  /* 0x0000000000427805 */ /* 0x000fe2000001ff00 */
[----:B------:R-:W-:Y:S01]  /*02a0*/  CS2R R68, SRZ ;  /* 0x0000000000447805 */ /* 0x000fe2000001ff00 */
[----:B------:R-:W-:Y:S01]  /*02b0*/  CS2R R70, SRZ ;  /* 0x0000000000467805 */ /* 0x000fe2000001ff00 */
[----:B------:R-:W-:Y:S01]  /*02c0*/  LEA.HI.SX32 R3, R3, -R4, 0x1a ;  /* 0x8000000403037211 */ /* 0x000fe200078fd2ff */
[----:B------:R-:W-:Y:S01]  /*02d0*/  CS2R R60, SRZ ;  /* 0x00000000003c7805 */ /* 0x000fe2000001ff00 */
[----:B------:R-:W-:Y:S01]  /*02e0*/  CS2R R62, SRZ ;  /* 0x00000000003e7805 */ /* 0x000fe2000001ff00 */
[----:B------:R-:W-:Y:S01]  /*02f0*/  CS2R R108, SRZ ;  /* 0x00000000006c7805 */ /* 0x000fe2000001ff00 */
[----:B------:R-:W-:Y:S01]  /*0300*/  IMNMX R0, R3, 0x8, PT ;  /* 0x0000000803007817 */ /* 0x000fe20003800200 */
[----:B------:R-:W-:Y:S01]  /*0310*/  CS2R R110, SRZ ;  /* 0x00000000006e7805 */ /* 0x000fe2000001ff00 */
[----:B------:R-:W-:-:S02]  /*0320*/  UMOV UR4, URZ ;  /* 0x0000003f00047c82 */ /* 0x000fc40008000000 */
[----:B------:R-:W-:Y:S01]  /*0330*/  IABS R11, R0 ;  /* 0x00000000000b7213 */ /* 0x000fe20000000000 */
[----:B------:R-:W-:Y:S02]  /*0340*/  UMOV UR6, URZ ;  /* 0x0000003f00067c82 */ /* 0x000fe40008000000 */
[----:B------:R-:W-:Y:S01]  /*0350*/  UMOV UR7, URZ ;  /* 0x0000003f00077c82 */ /* 0x000fe20008000000 */
[----:B------:R-:W1:Y:S01]  /*0360*/  I2F.RP R5, R11 ;  /* 0x0000000b00057306 */ /* 0x000e620000209400 */
[----:B------:R-:W-:-:S07]  /*0370*/  UMOV UR5, URZ ;  /* 0x0000003f00057c82 */ /* 0x000fce0008000000 */
[----:B-1----:R-:W1:Y:S02]  /*0380*/  MUFU.RCP R5, R5 ;  /* 0x0000000500057308 */ /* 0x002e640000001000 */
[----:B-1----:R-:W-:Y:S02]  /*0390*/  IADD3 R3, R5, 0xffffffe, RZ ;  /* 0x0ffffffe05037810 */ /* 0x002fe40007ffe0ff */
[----:B------:R-:W-:Y:S02]  /*03a0*/  IADD3 R5, -R2, R9, RZ ;  /* 0x0000000902057210 */ /* 0x000fe40007ffe1ff */
[----:B------:R-:W-:Y:S02]  /*03b0*/  MOV R2, RZ ;  /* 0x000000ff00027202 */ /* 0x000fe40000000f00 */
[----:B------:R-:W1:Y:S01]  /*03c0*/  F2I.FTZ.U32.TRUNC.NTZ R3, R3 ;  /* 0x0000000300037305 */ /* 0x000e62000021f000 */
[----:B------:R-:W-:Y:S02]  /*03d0*/  IABS R13, R5 ;  /* 0x00000005000d7213 */ /* 0x000fe40000000000 */
[----:B------:R-:W-:-:S04]  /*03e0*/  LOP3.LUT R5, R5, R0, RZ, 0x3c, !PT ;  /* 0x0000000005057212 */ /* 0x000fc800078e3cff */
[----:B------:R-:W-:Y:S02]  /*03f0*/  ISETP.GE.AND P4, PT, R5, RZ, PT ;  /* 0x000000ff0500720c */ /* 0x000fe40003f86270 */
[----:B-1----:R-:W-:-:S05]  /*0400*/  IADD3 R6, RZ, -R3, RZ ;  /* 0x80000003ff067210 */ /* 0x002fca0007ffe0ff */
[----:B------:R-:W-:Y:S01]  /*0410*/  IMAD R7, R6, R11, RZ ;  /* 0x0000000b06077224 */ /* 0x000fe200078e02ff */
[----:B------:R-:W-:-:S03]  /*0420*/  IABS R6, R0 ;  /* 0x0000000000067213 */ /* 0x000fc60000000000 */
[----:B------:R-:W-:Y:S01]  /*0430*/  IMAD.HI.U32 R2, R3, R7, R2 ;  /* 0x0000000703027227 */ /* 0x000fe200078e0002 */
[----:B------:R-:W-:Y:S02]  /*0440*/  MOV R7, R10 ;  /* 0x0000000a00077202 */ /* 0x000fe40000000f00 */
[----:B------:R-:W-:-:S03]  /*0450*/  IADD3 R10, RZ, -R6, RZ ;  /* 0x80000006ff0a7210 */ /* 0x000fc60007ffe0ff */
[----:B------:R-:W-:-:S04]  /*0460*/  IMAD.HI.U32 R3, R2, R7, RZ ;  /* 0x0000000702037227 */ /* 0x000fc800078e00ff */
[----:B------:R-:W-:-:S04]  /*0470*/  IMAD.HI.U32 R6, R2, R13, RZ ;  /* 0x0000000d02067227 */ /* 0x000fc800078e00ff */
[-C--:B------:R-:W-:Y:S01]  /*0480*/  IMAD R2, R3, R10.reuse, R7 ;  /* 0x0000000a03027224 */ /* 0x080fe200078e0207 */
[----:B------:R-:W-:Y:S01]  /*0490*/  IADD3 R3, R8, 0xffffffe, RZ ;  /* 0x0ffffffe08037810 */ /* 0x000fe20007ffe0ff */
[----:B------:R-:W-:-:S03]  /*04a0*/  IMAD R7, R6, R10, R13 ;  /* 0x0000000a06077224 */ /* 0x000fc600078e020d */
[C---:B------:R-:W-:Y:S02]  /*04b0*/  ISETP.GT.U32.AND P0, PT, R11.reuse, R2, PT ;  /* 0x000000020b00720c */ /* 0x040fe40003f04070 */
[----:B------:R-:W-:Y:S01]  /*04c0*/  ISETP.GT.U32.AND P3, PT, R11, R7, PT ;  /* 0x000000070b00720c */ /* 0x000fe20003f64070 */
[----:B------:R-:W1:Y:S10]  /*04d0*/  F2I.FTZ.U32.TRUNC.NTZ R3, R3 ;  /* 0x0000000300037305 */ /* 0x000e74000021f000 */
[----:B------:R-:W-:-:S02]  /*04e0*/  @!P0 IADD3 R2, R2, -R11, RZ ;  /* 0x8000000b02028210 */ /* 0x000fc40007ffe0ff */
[-C--:B------:R-:W-:Y:S02]  /*04f0*/  @!P3 IADD3 R7, R7, -R11.reuse, RZ ;  /* 0x8000000b0707b210 */ /* 0x080fe40007ffe0ff */
[----:B------:R-:W-:Y:S02]  /*0500*/  ISETP.GT.U32.AND P1, PT, R11, R2, PT ;  /* 0x000000020b00720c */ /* 0x000fe40003f24070 */
[----:B------:R-:W-:Y:S02]  /*0510*/  ISETP.GE.U32.AND P0, PT, R7, R11, PT ;  /* 0x0000000b0700720c */ /* 0x000fe40003f06070 */
[----:B------:R-:W-:Y:S02]  /*0520*/  @!P3 IADD3 R6, R6, 0x1, RZ ;  /* 0x000000010606b810 */ /* 0x000fe40007ffe0ff */
[----:B-1----:R-:W-:-:S05]  /*0530*/  IADD3 R8, RZ, -R3, RZ ;  /* 0x80000003ff087210 */ /* 0x002fca0007ffe0ff */
[----:B------:R-:W-:Y:S02]  /*0540*/  IMAD R7, R8, R15, RZ ;  /* 0x0000000f08077224 */ /* 0x000fe400078e02ff */
[----:B------:R-:W-:Y:S02]  /*0550*/  @!P1 IADD3 R2, R2, -R11, RZ ;  /* 0x8000000b02029210 */ /* 0x000fe40007ffe0ff */
[----:B------:R-:W-:Y:S02]  /*0560*/  @P0 IADD3 R6, R6, 0x1, RZ ;  /* 0x0000000106060810 */ /* 0x000fe40007ffe0ff */
[----:B------:R-:W-:Y:S02]  /*0570*/  MOV R5, R2 ;  /* 0x0000000200057202 */ /* 0x000fe40000000f00 */
[----:B------:R-:W-:Y:S02]  /*0580*/  ISETP.NE.AND P0, PT, R0, RZ, PT ;  /* 0x000000ff0000720c */ /* 0x000fe40003f05270 */
[----:B------:R-:W-:-:S02]  /*0590*/  LOP3.LUT R0, RZ, R0, RZ, 0x33, !PT ;  /* 0x00000000ff007212 */ /* 0x000fc400078e33ff */
[----:B------:R-:W-:Y:S02]  /*05a0*/  @!P2 IADD3 R5, -R5, RZ, RZ ;  /* 0x000000ff0505a210 */ /* 0x000fe40007ffe1ff */
[----:B------:R-:W-:Y:S02]  /*05b0*/  MOV R2, RZ ;  /* 0x000000ff00027202 */ /* 0x000fe40000000f00 */
[----:B------:R-:W-:Y:S02]  /*05c0*/  @!P4 IADD3 R6, -R6, RZ, RZ ;  /* 0x000000ff0606c210 */ /* 0x000fe40007ffe1ff */
[C---:B------:R-:W-:Y:S01]  /*05d0*/  SEL R5, R0.reuse, R5, !P0 ;  /* 0x0000000500057207 */ /* 0x040fe20004000000 */
[----:B------:R-:W-:Y:S01]  /*05e0*/  IMAD.HI.U32 R7, R3, R7, R2 ;  /* 0x0000000703077227 */ /* 0x000fe200078e0002 */
[----:B------:R-:W-:Y:S02]  /*05f0*/  SEL R6, R0, R6, !P0 ;  /* 0x0000000600067207 */ /* 0x000fe40004000000 */
[----:B--2---:R-:W-:-:S02]  /*0600*/  SHF.R.U32.HI R2, RZ, 0x3, R134 ;  /* 0x00000003ff027819 */ /* 0x004fc40000011686 */
[----:B------:R-:W-:Y:S02]  /*0610*/  IADD3 R0, R4, R5, RZ ;  /* 0x0000000504007210 */ /* 0x000fe40007ffe0ff */
[----:B------:R-:W-:Y:S02]  /*0620*/  SHF.R.U32.HI R3, RZ, 0x5, R134 ;  /* 0x00000005ff037819 */ /* 0x000fe40000011686 */
[----:B------:R-:W-:Y:S02]  /*0630*/  SGXT.U32 R2, R2, 0x4 ;  /* 0x000000040202781a */ /* 0x000fe40000000000 */
[----:B------:R-:W-:Y:S02]  /*0640*/  SHF.L.U32 R0, R0, 0x6, RZ ;  /* 0x0000000600007819 */ /* 0x000fe400000006ff */
[----:B------:R-:W-:Y:S02]  /*0650*/  SGXT.U32 R3, R3, 0x2 ;  /* 0x000000020303781a */ /* 0x000fe40000000000 */
[----:B------:R-:W-:-:S02]  /*0660*/  LOP3.LUT R4, R0, R2, RZ, 0xfc, !PT ;  /* 0x0000000200047212 */ /* 0x000fc400078efcff */
[----:B------:R-:W-:Y:S02]  /*0670*/  LOP3.LUT R118, R0, R3, RZ, 0xfc, !PT ;  /* 0x0000000300767212 */ /* 0x000fe400078efcff */
[----:B------:R-:W-:Y:S02]  /*0680*/  SHF.R.S32.HI R8, RZ, 0x18, R6 ;  /* 0x00000018ff087819 */ /* 0x000fe40000011406 */
[----:B------:R-:W-:Y:S02]  /*0690*/  SHF.L.U32 R117, R6, 0x7, RZ ;  /* 0x0000000706757819 */ /* 0x000fe400000006ff */
[----:B------:R-:W-:Y:S02]  /*06a0*/  LOP3.LUT R3, R0, 0x10, R2, 0xfe, !PT ;  /* 0x0000001000037812 */ /* 0x000fe400078efe02 */
[----:B------:R-:W-:Y:S02]  /*06b0*/  IABS R6, R4 ;  /* 0x0000000400067213 */ /* 0x000fe40000000000 */
[----:B------:R-:W-:-:S02]  /*06c0*/  IABS R10, R3 ;  /* 0x00000003000a7213 */ /* 0x000fc40000000000 */
[C-C-:B------:R-:W-:Y:S02]  /*06d0*/  LOP3.LUT R5, R0.reuse, 0x20, R2.reuse, 0xfe, !PT ;  /* 0x0000002000057812 */ /* 0x140fe400078efe02 */
[----:B------:R-:W-:Y:S01]  /*06e0*/  LOP3.LUT R9, R0, 0x30, R2, 0xfe, !PT ;  /* 0x0000003000097812 */ /* 0x000fe200078efe02 */
[----:B------:R-:W-:Y:S01]  /*06f0*/  IMAD.HI.U32 R0, R7, R6, RZ ;  /* 0x0000000607007227 */ /* 0x000fe200078e00ff */
[----:B------:R-:W-:Y:S02]  /*0700*/  SGXT R8, R8, 0x1 ;  /* 0x000000010808781a */ /* 0x000fe40000000200 */
[----:B------:R-:W-:Y:S02]  /*0710*/  LOP3.LUT R11, R117, R2, RZ, 0xfc, !PT ;  /* 0x00000002750b7212 */ /* 0x000fe400078efcff */
[----:B------:R-:W-:Y:S01]  /*0720*/  ISETP.GE.AND P3, PT, R3, RZ, PT ;  /* 0x000000ff0300720c */ /* 0x000fe20003f66270 */
[----:B------:R-:W-:Y:S01]  /*0730*/  IMAD.HI.U32 R3, R7, R10, RZ ;  /* 0x0000000a07037227 */ /* 0x000fe200078e00ff */
[----:B------:R-:W-:-:S02]  /*0740*/  ISETP.GE.AND P0, PT, R4, RZ, PT ;  /* 0x000000ff0400720c */ /* 0x000fc40003f06270 */
[----:B------:R-:W-:Y:S02]  /*0750*/  LEA.HI R4, R8, R11, RZ, 0x8 ;  /* 0x0000000b08047211 */ /* 0x000fe400078f40ff */
[----:B------:R-:W-:Y:S02]  /*0760*/  IADD3 R0, -R0, RZ, RZ ;  /* 0x000000ff00007210 */ /* 0x000fe40007ffe1ff */
[----:B------:R-:W-:Y:S02]  /*0770*/  ISETP.GE.AND P2, PT, R5, RZ, PT ;  /* 0x000000ff0500720c */ /* 0x000fe40003f46270 */
[----:B------:R-:W-:Y:S01]  /*0780*/  IABS R14, R5 ;  /* 0x00000005000e7213 */ /* 0x000fe20000000000 */
[----:B------:R-:W-:Y:S01]  /*0790*/  IMAD R0, R15, R0, R6 ;  /* 0x000000000f007224 */ /* 0x000fe200078e0206 */
[----:B------:R-:W-:Y:S02]  /*07a0*/  LOP3.LUT R4, R4, 0x7fff00, RZ, 0xc0, !PT ;  /* 0x007fff0004047812 */ /* 0x000fe400078ec0ff */
[----:B------:R-:W-:Y:S01]  /*07b0*/  IADD3 R5, -R3, RZ, RZ ;  /* 0x000000ff03057210 */ /* 0x000fe20007ffe1ff */
[----:B------:R-:W-:Y:S01]  /*07c0*/  IMAD.HI.U32 R3, R7, R14, RZ ;  /* 0x0000000e07037227 */ /* 0x000fe200078e00ff */
[----:B------:R-:W-:-:S02]  /*07d0*/  IABS R16, R9 ;  /* 0x0000000900107213 */ /* 0x000fc40000000000 */
[----:B------:R-:W-:Y:S01]  /*07e0*/  IADD3 R12, R11, -R4, RZ ;  /* 0x800000040b0c7210 */ /* 0x000fe20007ffe0ff */
[C---:B------:R-:W-:Y:S01]  /*07f0*/  IMAD R4, R15.reuse, R5, R10 ;  /* 0x000000050f047224 */ /* 0x040fe200078e020a */
[----:B------:R-:W-:Y:S01]  /*0800*/  ISETP.GT.U32.AND P4, PT, R15, R0, PT ;  /* 0x000000000f00720c */ /* 0x000fe20003f84070 */
[----:B------:R-:W-:Y:S01]  /*0810*/  IMAD.HI.U32 R7, R7, R16, RZ ;  /* 0x0000001007077227 */ /* 0x000fe200078e00ff */
[----:B------:R-:W-:Y:S02]  /*0820*/  IADD3 R3, -R3, RZ, RZ ;  /* 0x000000ff03037210 */ /* 0x000fe40007ffe1ff */
[----:B------:R-:W-:Y:S02]  /*0830*/  ISETP.GT.U32.AND P6, PT, R15, R4, PT ;  /* 0x000000040f00720c */ /* 0x000fe40003fc4070 */
[----:B------:R-:W-:Y:S01]  /*0840*/  IADD3 R6, -R7, RZ, RZ ;  /* 0x000000ff07067210 */ /* 0x000fe20007ffe1ff */
[----:B------:R-:W-:Y:S01]  /*0850*/  IMAD R5, R15, R3, R14 ;  /* 0x000000030f057224 */ /* 0x000fe200078e020e */
[----:B------:R-:W-:-:S02]  /*0860*/  LOP3.LUT R10, R117, 0x10, R2, 0xfe, !PT ;  /* 0x00000010750a7812 */ /* 0x000fc400078efe02 */
[----:B------:R-:W-:Y:S01]  /*0870*/  LOP3.LUT R11, R117, 0x20, R2, 0xfe, !PT ;  /* 0x00000020750b7812 */ /* 0x000fe200078efe02 */
[----:B------:R-:W-:Y:S01]  /*0880*/  IMAD R6, R15, R6, R16 ;  /* 0x000000060f067224 */ /* 0x000fe200078e0210 */
[----:B------:R-:W-:Y:S02]  /*0890*/  LOP3.LUT R18, R117, 0x30, R2, 0xfe, !PT ;  /* 0x0000003075127812 */ /* 0x000fe400078efe02 */
[----:B------:R-:W-:Y:S02]  /*08a0*/  @!P4 IADD3 R0, R0, -R15, RZ ;  /* 0x8000000f0000c210 */ /* 0x000fe40007ffe0ff */
[C---:B------:R-:W-:Y:S02]  /*08b0*/  ISETP.GT.U32.AND P4, PT, R15.reuse, R5, PT ;  /* 0x000000050f00720c */ /* 0x040fe40003f84070 */
[----:B------:R-:W-:Y:S02]  /*08c0*/  ISETP.GT.U32.AND P5, PT, R15, R6, PT ;  /* 0x000000060f00720c */ /* 0x000fe40003fa4070 */
[----:B------:R-:W-:-:S02]  /*08d0*/  @!P6 IADD3 R4, R4, -R15, RZ ;  /* 0x8000000f0404e210 */ /* 0x000fc40007ffe0ff */
[----:B------:R-:W-:Y:S02]  /*08e0*/  ISETP.GT.U32.AND P6, PT, R15, R0, PT ;  /* 0x000000000f00720c */ /* 0x000fe40003fc4070 */
[C---:B------:R-:W-:Y:S02]  /*08f0*/  LEA.HI R3, R8.reuse, R10, RZ, 0x8 ;  /* 0x0000000a08037211 */ /* 0x040fe400078f40ff */
[----:B------:R-:W-:Y:S02]  /*0900*/  ISETP.GE.AND P1, PT, R9, RZ, PT ;  /* 0x000000ff0900720c */ /* 0x000fe40003f26270 */
[----:B------:R-:W-:Y:S02]  /*0910*/  LEA.HI R7, R8, R11, RZ, 0x8 ;  /* 0x0000000b08077211 */ /* 0x000fe400078f40ff */
[-C--:B------:R-:W-:Y:S02]  /*0920*/  @!P4 IADD3 R5, R5, -R15.reuse, RZ ;  /* 0x8000000f0505c210 */ /* 0x080fe40007ffe0ff */
[----:B------:R-:W-:-:S02]  /*0930*/  @!P5 IADD3 R6, R6, -R15, RZ ;  /* 0x8000000f0606d210 */ /* 0x000fc40007ffe0ff */
[C---:B------:R-:W-:Y:S02]  /*0940*/  ISETP.GT.U32.AND P4, PT, R15.reuse, R4, PT ;  /* 0x000000040f00720c */ /* 0x040fe40003f84070 */
[----:B------:R-:W-:Y:S02]  /*0950*/  @!P6 IADD3 R0, R0, -R15, RZ ;  /* 0x8000000f0000e210 */ /* 0x000fe40007ffe0ff */
[----:B------:R-:W-:Y:S02]  /*0960*/  LEA.HI R9, R8, R18, RZ, 0x8 ;  /* 0x0000001208097211 */ /* 0x000fe400078f40ff */
[C---:B------:R-:W-:Y:S02]  /*0970*/  ISETP.GT.U32.AND P5, PT, R15.reuse, R5, PT ;  /* 0x000000050f00720c */ /* 0x040fe40003fa4070 */
[----:B------:R-:W-:Y:S02]  /*0980*/  ISETP.GT.U32.AND P6, PT, R15, R6, PT ;  /* 0x000000060f00720c */ /* 0x000fe40003fc4070 */
[----:B------:R-:W-:-:S02]  /*0990*/  LOP3.LUT R3, R3, 0x7fff00, RZ, 0xc0, !PT ;  /* 0x007fff0003037812 */ /* 0x000fc400078ec0ff */
[--C-:B------:R-:W-:Y:S02]  /*09a0*/  LOP3.LUT R20, R117, 0x40, R2.reuse, 0xfe, !PT ;  /* 0x0000004075147812 */ /* 0x100fe400078efe02 */
[----:B------:R-:W-:Y:S02]  /*09b0*/  LOP3.LUT R7, R7, 0x7fff00, RZ, 0xc0, !PT ;  /* 0x007fff0007077812 */ /* 0x000fe400078ec0ff */
[----:B------:R-:W-:Y:S02]  /*09c0*/  LOP3.LUT R9, R9, 0x7fff00, RZ, 0xc0, !PT ;  /* 0x007fff0009097812 */ /* 0x000fe400078ec0ff */
[----:B------:R-:W-:Y:S02]  /*09d0*/  IADD3 R14, R10, -R3, RZ ;  /* 0x800000030a0e7210 */ /* 0x000fe40007ffe0ff */
[----:B------:R-:W-:Y:S02]  /*09e0*/  LOP3.LUT R24, R117, 0x60, R2, 0xfe, !PT ;  /* 0x0000006075187812 */ /* 0x000fe400078efe02 */
[----:B------:R-:W-:-:S02]  /*09f0*/  LEA.HI R3, R8, R20, RZ, 0x8 ;  /* 0x0000001408037211 */ /* 0x000fc400078f40ff */
[----:B------:R-:W-:Y:S02]  /*0a00*/  IADD3 R16, R11, -R7, RZ ;  /* 0x800000070b107210 */ /* 0x000fe40007ffe0ff */
[----:B------:R-:W-:Y:S02]  /*0a10*/  IADD3 R18, R18, -R9, RZ ;  /* 0x8000000912127210 */ /* 0x000fe40007ffe0ff */
[C-C-:B------:R-:W-:Y:S02]  /*0a20*/  LOP3.LUT R22, R117.reuse, 0x50, R2.reuse, 0xfe, !PT ;  /* 0x0000005075167812 */ /* 0x140fe400078efe02 */
[----:B------:R-:W-:Y:S02]  /*0a30*/  LOP3.LUT R11, R117, 0x70, R2, 0xfe, !PT ;  /* 0x00000070750b7812 */ /* 0x000fe400078efe02 */
[----:B------:R-:W-:Y:S02]  /*0a40*/  LEA.HI R9, R8, R24, RZ, 0x8 ;  /* 0x0000001808097211 */ /* 0x000fe400078f40ff */
[----:B------:R-:W-:-:S02]  /*0a50*/  LOP3.LUT R3, R3, 0x7fff00, RZ, 0xc0, !PT ;  /* 0x007fff0003037812 */ /* 0x000fc400078ec0ff */
[----:B------:R-:W-:Y:S02]  /*0a60*/  LEA.HI R7, R8, R22, RZ, 0x8 ;  /* 0x0000001608077211 */ /* 0x000fe400078f40ff */
[----:B------:R-:W-:Y:S02]  /*0a70*/  @!P4 IADD3 R4, R4, -R15, RZ ;  /* 0x8000000f0404c210 */ /* 0x000fe40007ffe0ff */
[----:B------:R-:W-:Y:S02]  /*0a80*/  LEA.HI R8, R8, R11, RZ, 0x8 ;  /* 0x0000000b08087211 */ /* 0x000fe400078f40ff */
[----:B------:R-:W-:Y:S02]  /*0a90*/  LOP3.LUT R9, R9, 0x7fff00, RZ, 0xc0, !PT ;  /* 0x007fff0009097812 */ /* 0x000fe400078ec0ff */
[-C--:B------:R-:W-:Y:S02]  /*0aa0*/  @!P5 IADD3 R5, R5, -R15.reuse, RZ ;  /* 0x8000000f0505d210 */ /* 0x080fe40007ffe0ff */
[----:B------:R-:W-:-:S02]  /*0ab0*/  @!P6 IADD3 R6, R6, -R15, RZ ;  /* 0x8000000f0606e210 */ /* 0x000fc40007ffe0ff */
[----:B------:R-:W-:Y:S02]  /*0ac0*/  IADD3 R20, R20, -R3, RZ ;  /* 0x8000000314147210 */ /* 0x000fe40007ffe0ff */
[----:B------:R-:W-:Y:S02]  /*0ad0*/  SHF.L.U32 R134, R134, 0x2, RZ ;  /* 0x0000000286867819 */ /* 0x000fe400000006ff */
[----:B------:R-:W-:Y:S02]  /*0ae0*/  ISETP.NE.AND P4, PT, RZ, c[0x0][0x178], PT ;  /* 0x00005e00ff007a0c */ /* 0x000fe40003f85270 */
[----:B------:R-:W-:Y:S02]  /*0af0*/  LOP3.LUT R3, RZ, c[0x0][0x178], RZ, 0x33, !PT ;  /* 0x00005e00ff037a12 */ /* 0x000fe400078e33ff */
[----:B------:R-:W-:Y:S02]  /*0b00*/  @!P0 IADD3 R0, -R0, RZ, RZ ;  /* 0x000000ff00008210 */ /* 0x000fe40007ffe1ff */
[----:B------:R-:W-:-:S02]  /*0b10*/  @!P3 IADD3 R4, -R4, RZ, RZ ;  /* 0x000000ff0404b210 */ /* 0x000fc40007ffe1ff */
[----:B------:R-:W-:Y:S02]  /*0b20*/  LOP3.LUT R7, R7, 0x7fff00, RZ, 0xc0, !PT ;  /* 0x007fff0007077812 */ /* 0x000fe400078ec0ff */
[----:B------:R-:W-:Y:S02]  /*0b30*/  LOP3.LUT R8, R8, 0x7fff00, RZ, 0xc0, !PT ;  /* 0x007fff0008087812 */ /* 0x000fe400078ec0ff */
[----:B------:R-:W-:Y:S02]  /*0b40*/  IADD3 R24, R24, -R9, RZ ;  /* 0x8000000918187210 */ /* 0x000fe40007ffe0ff */
[----:B------:R-:W-:Y:S02]  /*0b50*/  @!P2 IADD3 R5, -R5, RZ, RZ ;  /* 0x000000ff0505a210 */ /* 0x000fe40007ffe1ff */
[----:B------:R-:W-:Y:S02]  /*0b60*/  @!P1 IADD3 R6, -R6, RZ, RZ ;  /* 0x000000ff06069210 */ /* 0x000fe40007ffe1ff */
[----:B------:R-:W-:-:S02]  /*0b70*/  LOP3.LUT R9, R134, 0x1c, RZ, 0xc0, !PT ;  /* 0x0000001c86097812 */ /* 0x000fc400078ec0ff */
[C---:B------:R-:W-:Y:S02]  /*0b80*/  SEL R36, R3.reuse, R0, !P4 ;  /* 0x0000000003247207 */ /* 0x040fe40006000000 */
[----:B------:R-:W-:Y:S02]  /*0b90*/  SEL R38, R3, R4, !P4 ;  /* 0x0000000403267207 */ /* 0x000fe40006000000 */
[----:B------:R-:W-:Y:S02]  /*0ba0*/  IADD3 R22, R22, -R7, RZ ;  /* 0x8000000716167210 */ /* 0x000fe40007ffe0ff */
[----:B------:R-:W-:Y:S02]  /*0bb0*/  IADD3 R26, R11, -R8, RZ ;  /* 0x800000080b1a7210 */ /* 0x000fe40007ffe0ff */
[C---:B------:R-:W-:Y:S02]  /*0bc0*/  SEL R40, R3.reuse, R5, !P4 ;  /* 0x0000000503287207 */ /* 0x040fe40006000000 */
[----:B------:R-:W-:-:S02]  /*0bd0*/  SEL R10, R3, R6, !P4 ;  /* 0x00000006030a7207 */ /* 0x000fc40006000000 */
[C---:B------:R-:W-:Y:S02]  /*0be0*/  LOP3.LUT R0, R2.reuse, 0x10, RZ, 0xfc, !PT ;  /* 0x0000001002007812 */ /* 0x040fe400078efcff */
[----:B------:R-:W-:Y:S02]  /*0bf0*/  LOP3.LUT R3, R2, 0x20, RZ, 0xfc, !PT ;  /* 0x0000002002037812 */ /* 0x000fe400078efcff */
[-C--:B------:R-:W-:Y:S02]  /*0c00*/  LEA R21, R12, R9.reuse, 0x9 ;  /* 0x000000090c157211 */ /* 0x080fe400078e48ff */
[----:B------:R-:W-:Y:S02]  /*0c10*/  LOP3.LUT R4, R2, 0x30, RZ, 0xfc, !PT ;  /* 0x0000003002047812 */ /* 0x000fe400078efcff */
[-C--:B------:R-:W-:Y:S02]  /*0c20*/  LEA R23, R14, R9.reuse, 0x9 ;  /* 0x000000090e177211 */ /* 0x080fe400078e48ff */
[----:B------:R-:W-:-:S02]  /*0c30*/  LEA R12, R36, R9, 0x9 ;  /* 0x00000009240c7211 */ /* 0x000fc400078e48ff */
[-C--:B------:R-:W-:Y:S01]  /*0c40*/  LEA R132, R2, R9.reuse, 0x5 ;  /* 0x0000000902847211 */ /* 0x080fe200078e28ff */
[----:B------:R-:W-:Y:S01]  /*0c50*/  CS2R R36, SRZ ;  /* 0x0000000000247805 */ /* 0x000fe2000001ff00 */
[----:B------:R-:W-:Y:S01]  /*0c60*/  LEA R25, R16, R9, 0x9 ;  /* 0x0000000910197211 */ /* 0x000fe200078e48ff */
[----:B------:R-:W-:Y:S01]  /*0c70*/  IMAD.WIDE R12, R12, R19, c[0x0][0x160] ;  /* 0x000058000c0c7625 */ /* 0x000fe200078e0213 */
[-C--:B------:R-:W-:Y:S02]  /*0c80*/  LEA R14, R38, R9.reuse, 0x9 ;  /* 0x00000009260e7211 */ /* 0x080fe400078e48ff */
[-C--:B------:R-:W-:Y:S01]  /*0c90*/  LEA R0, R0, R9.reuse, 0x5 ;  /* 0x0000000900007211 */ /* 0x080fe200078e28ff */
[----:B------:R-:W-:Y:S01]  /*0ca0*/  CS2R R38, SRZ ;  /* 0x0000000000267805 */ /* 0x000fe2000001ff00 */
[----:B------:R-:W-:Y:S01]  /*0cb0*/  LEA R18, R18, R9, 0x9 ;  /* 0x0000000912127211 */ /* 0x000fe200078e48ff */
[----:B------:R-:W-:Y:S01]  /*0cc0*/  IMAD.WIDE R14, R14, R19, c[0x0][0x160] ;  /* 0x000058000e0e7625 */ /* 0x000fe200078e0213 */
[----:B------:R-:W-:-:S02]  /*0cd0*/  LEA R28, R20, R9, 0x9 ;  /* 0x00000009141c7211 */ /* 0x000fc400078e48ff */
[----:B------:R-:W-:Y:S01]  /*0ce0*/  LEA R30, R22, R9, 0x9 ;  /* 0x00000009161e7211 */ /* 0x000fe200078e48ff */
[----:B------:R-:W-:Y:S01]  /*0cf0*/  IMAD.WIDE R20, R21, R19, c[0x0][0x168] ;  /* 0x00005a0015147625 */ /* 0x000fe200078e0213 */
[-C--:B------:R-:W-:Y:S02]  /*0d00*/  LEA R32, R24, R9.reuse, 0x9 ;  /* 0x0000000918207211 */ /* 0x080fe400078e48ff */
[----:B------:R-:W-:Y:S01]  /*0d10*/  LEA R34, R26, R9, 0x9 ;  /* 0x000000091a227211 */ /* 0x000fe200078e48ff */
[----:B------:R-:W-:Y:S01]  /*0d20*/  IMAD.WIDE R22, R23, R19, c[0x0][0x168] ;  /* 0x00005a0017167625 */ /* 0x000fe200078e0213 */
[-C--:B------:R-:W-:Y:S02]  /*0d30*/  LEA R16, R40, R9.reuse, 0x9 ;  /* 0x0000000928107211 */ /* 0x080fe400078e48ff */
[----:B------:R-:W-:Y:S01]  /*0d40*/  LEA R3, R3, R9, 0x5 ;  /* 0x0000000903037211 */ /* 0x000fe200078e28ff */
[----:B------:R-:W-:Y:S01]  /*0d50*/  IMAD.WIDE R24, R25, R19, c[0x0][0x168] ;  /* 0x00005a0019187625 */ /* 0x000fe200078e0213 */
[-C--:B------:R-:W-:Y:S01]  /*0d60*/  LEA R10, R10, R9.reuse, 0x9 ;  /* 0x000000090a0a7211 */ /* 0x080fe200078e48ff */
[----:B------:R-:W-:Y:S01]  /*0d70*/  CS2R R40, SRZ ;  /* 0x0000000000287805 */ /* 0x000fe2000001ff00 */
[----:B------:R-:W-:Y:S01]  /*0d80*/  LEA R4, R4, R9, 0x5 ;  /* 0x0000000904047211 */ /* 0x000fe200078e28ff */
[----:B------:R-:W-:Y:S01]  /*0d90*/  IMAD.WIDE R26, R18, R19, c[0x0][0x168] ;  /* 0x00005a00121a7625 */ /* 0x000fe200078e0213 */
[----:B------:R-:W-:-:S02]  /*0da0*/  SHF.L.U32 R132, R132, 0x2, RZ ;  /* 0x0000000284847819 */ /* 0x000fc400000006ff */
[----:B------:R-:W-:Y:S01]  /*0db0*/  LOP3.LUT R5, R2, 0x40, RZ, 0xfc, !PT ;  /* 0x0000004002057812 */ /* 0x000fe200078efcff */
[-C--:B------:R-:W-:Y:S01]  /*0dc0*/  IMAD.WIDE R28, R28, R19.reuse, c[0x0][0x168] ;  /* 0x00005a001c1c7625 */ /* 0x080fe200078e0213 */
[----:B------:R-:W-:Y:S01]  /*0dd0*/  SHF.L.U32 R130, R0, 0x2, RZ ;  /* 0x0000000200827819 */ /* 0x000fe200000006ff */
[----:B------:R1:W-:Y:S01]  /*0de0*/  LDGSTS.E.BYPASS.128 [R132], [R12.64] ;  /* 0x000000000c847fae */ /* 0x0003e2000b901c48 */
[----:B------:R-:W-:Y:S01]  /*0df0*/  LOP3.LUT R6, R2, 0x50, RZ, 0xfc, !PT ;  /* 0x0000005002067812 */ /* 0x000fe200078efcff */
[-C--:B------:R-:W-:Y:S01]  /*0e00*/  IMAD.WIDE R30, R30, R19.reuse, c[0x0][0x168] ;  /* 0x00005a001e1e7625 */ /* 0x080fe200078e0213 */
[----:B------:R-:W-:Y:S01]  /*0e10*/  SHF.L.U32 R128, R3, 0x2, RZ ;  /* 0x0000000203807819 */ /* 0x000fe200000006ff */
[----:B------:R2:W-:Y:S01]  /*0e20*/  LDGSTS.E.BYPASS.128 [R130], [R14.64] ;  /* 0x000000000e827fae */ /* 0x0005e2000b901c48 */
[----:B------:R-:W-:Y:S01]  /*0e30*/  LOP3.LUT R7, R2, 0x60, RZ, 0xfc, !PT ;  /* 0x0000006002077812 */ /* 0x000fe200078efcff */
[----:B------:R-:W-:Y:S01]  /*0e40*/  IMAD.WIDE R32, R32, R19, c[0x0][0x168] ;  /* 0x00005a0020207625 */ /* 0x000fe200078e0213 */
[----:B------:R-:W-:-:S02]  /*0e50*/  SHF.L.U32 R126, R4, 0x2, RZ ;  /* 0x00000002047e7819 */ /* 0x000fc400000006ff */
[----:B------:R-:W-:Y:S01]  /*0e60*/  LOP3.LUT R8, R2, 0x70, RZ, 0xfc, !PT ;  /* 0x0000007002087812 */ /* 0x000fe200078efcff */
[----:B------:R-:W-:Y:S01]  /*0e70*/  IMAD.WIDE R34, R34, R19, c[0x0][0x168] ;  /* 0x00005a0022227625 */ /* 0x000fe200078e0213 */
[-C--:B------:R-:W-:Y:S02]  /*0e80*/  LEA R5, R5, R9.reuse, 0x5 ;  /* 0x0000000905057211 */ /* 0x080fe400078e28ff */
[----:B------:R-:W-:Y:S01]  /*0e90*/  LEA R6, R6, R9, 0x5 ;  /* 0x0000000906067211 */ /* 0x000fe200078e28ff */
[----:B------:R-:W-:Y:S01]  /*0ea0*/  IMAD.WIDE R16, R16, R19, c[0x0][0x160] ;  /* 0x0000580010107625 */ /* 0x000fe200078e0213 */
[-C--:B------:R-:W-:Y:S02]  /*0eb0*/  LEA R7, R7, R9.reuse, 0x5 ;  /* 0x0000000907077211 */ /* 0x080fe400078e28ff */
[----:B------:R-:W-:Y:S01]  /*0ec0*/  LEA R8, R8, R9, 0x5 ;  /* 0x0000000908087211 */ /* 0x000fe200078e28ff */
[----:B------:R-:W-:Y:S01]  /*0ed0*/  IMAD.WIDE R18, R10, R19, c[0x0][0x160] ;  /* 0x000058000a127625 */ /* 0x000fe200078e0213 */
[----:B------:R3:W-:Y:S01]  /*0ee0*/  LDGSTS.E.BYPASS.128 [R128], [R16.64] ;  /* 0x0000000010807fae */ /* 0x0007e2000b901c48 */
[----:B------:R-:W-:-:S02]  /*0ef0*/  SHF.L.U32 R124, R5, 0x2, RZ ;  /* 0x00000002057c7819 */ /* 0x000fc400000006ff */
[----:B------:R-:W-:Y:S01]  /*0f00*/  SHF.L.U32 R123, R6, 0x2, RZ ;  /* 0x00000002067b7819 */ /* 0x000fe200000006ff */
[----:B------:R4:W-:Y:S01]  /*0f10*/  LDGSTS.E.BYPASS.128 [R126], [R18.64] ;  /* 0x00000000127e7fae */ /* 0x0009e2000b901c48 */
[----:B------:R-:W-:Y:S02]  /*0f20*/  SHF.L.U32 R122, R7, 0x2, RZ ;  /* 0x00000002077a7819 */ /* 0x000fe400000006ff */
[----:B------:R-:W-:Y:S01]  /*0f30*/  SHF.L.U32 R121, R8, 0x2, RZ ;  /* 0x0000000208797819 */ /* 0x000fe200000006ff */
[----:B------:R-:W0:Y:S01]  /*0f40*/  LDGDEPBAR ;  /* 0x00000000000079af */ /* 0x000e220000000000 */
[----:B------:R-:W-:Y:S02]  /*0f50*/  IADD3 R0, P1, R12, 0x100, RZ ;  /* 0x000001000c007810 */ /* 0x000fe40007f3e0ff */
[----:B------:R-:W-:Y:S01]  /*0f60*/  IADD3 R2, P0, R14, 0x100, RZ ;  /* 0x000001000e027810 */ /* 0x000fe20007f1e0ff */
[----:B------:R1:W-:Y:S01]  /*0f70*/  LDGSTS.E.BYPASS.128 [R132+0x4000], [R20.64] ;  /* 0x0400000014847fae */ /* 0x0003e2000b901c48 */
[----:B------:R-:W-:-:S02]  /*0f80*/  IADD3.X R3, RZ, R13, RZ, P1, !PT ;  /* 0x0000000dff037210 */ /* 0x000fc40000ffe4ff */
[----:B------:R-:W-:Y:S01]  /*0f90*/  IADD3.X R5, RZ, R15, RZ, P0, !PT ;  /* 0x0000000fff057210 */ /* 0x000fe200007fe4ff */
[----:B------:R1:W-:Y:S01]  /*0fa0*/  LDGSTS.E.BYPASS.128 [R130+0x4000], [R22.64] ;  /* 0x0400000016827fae */ /* 0x0003e2000b901c48 */
[----:B------:R-:W-:Y:S02]  /*0fb0*/  IADD3 R4, P1, R16, 0x100, RZ ;  /* 0x0000010010047810 */ /* 0x000fe40007f3e0ff */
[----:B------:R-:W-:Y:S01]  /*0fc0*/  IADD3 R6, P0, R18, 0x100, RZ ;  /* 0x0000010012067810 */ /* 0x000fe20007f1e0ff */
[----:B------:R1:W-:Y:S01]  /*0fd0*/  LDGSTS.E.BYPASS.128 [R128+0x4000], [R24.64] ;  /* 0x0400000018807fae */ /* 0x0003e2000b901c48 */
[----:B------:R-:W-:Y:S02]  /*0fe0*/  IADD3.X R7, RZ, R17, RZ, P1, !PT ;  /* 0x00000011ff077210 */ /* 0x000fe40000ffe4ff */
[----:B------:R-:W-:Y:S01]  /*0ff0*/  IADD3.X R9, RZ, R19, RZ, P0, !PT ;  /* 0x00000013ff097210 */ /* 0x000fe200007fe4ff */
[----:B------:R1:W-:Y:S01]  /*1000*/  LDGSTS.E.BYPASS.128 [R126+0x4000], [R26.64] ;  /* 0x040000001a7e7fae */ /* 0x0003e2000b901c48 */
[----:B------:R-:W-:-:S02]  /*1010*/  IADD3 R8, P1, R20, 0x100, RZ ;  /* 0x0000010014087810 */ /* 0x000fc40007f3e0ff */
[----:B------:R-:W-:Y:S01]  /*1020*/  IADD3 R10, P0, R22, 0x100, RZ ;  /* 0x00000100160a7810 */ /* 0x000fe20007f1e0ff */
[----:B------:R1:W-:Y:S01]  /*1030*/  LDGSTS.E.BYPASS.128 [R124+0x4000], [R28.64] ;  /* 0x040000001c7c7fae */ /* 0x0003e2000b901c48 */
[----:B------:R-:W-:Y:S02]  /*1040*/  IADD3.X R11, RZ, R21, RZ, P1, !PT ;  /* 0x00000015ff0b7210 */ /* 0x000fe40000ffe4ff */
[----:B------:R-:W-:Y:S01]  /*1050*/  LOP3.LUT R120, R134, 0x7c, RZ, 0xc0, !PT ;  /* 0x0000007c86787812 */ /* 0x000fe200078ec0ff */
[----:B------:R1:W-:Y:S04]  /*1060*/  LDGSTS.E.BYPASS.128 [R123+0x4000], [R30.64] ;  /* 0x040000001e7b7fae */ /* 0x0003e8000b901c48 */
[----:B------:R1:W-:Y:S04]  /*1070*/  LDGSTS.E.BYPASS.128 [R122+0x4000], [R32.64] ;  /* 0x04000000207a7fae */ /* 0x0003e8000b901c48 */
[----:B------:R1:W-:Y:S04]  /*1080*/  LDGSTS.E.BYPASS.128 [R121+0x4000], [R34.64] ;  /* 0x0400000022797fae */ /* 0x0003e8000b901c48 */
[----:B------:R-:W0:Y:S04]  /*1090*/  LDGDEPBAR ;  /* 0x00000000000079af */ /* 0x000e280000000000 */
[----:B------:R-:W-:Y:S06]  /*10a0*/  BAR.SYNC 0x0 ;  /* 0x0000000000007b1d */ /* 0x000fec0000000000 */
[----:B------:R-:W-:Y:S01]  /*10b0*/  @!PT LDS RZ, [RZ] ;  /* 0x00000000fffff984 */ /* 0x000fe20000000800 */
[----:B------:R-:W-:Y:S01]  /*10c0*/  @!PT LDS RZ, [RZ] ;  /* 0x00000000fffff984 */ /* 0x000fe20000000800 */
[----:B------:R-:W-:Y:S01]  /*10d0*/  @!PT LDS RZ, [RZ] ;  /* 0x00000000fffff984 */ /* 0x000fe20000000800 */
[----:B------:R1:W-:Y:S04]  /*10e0*/  LDGSTS.E.BYPASS.128 [R132+0x2000], [R12.64+0x80] ;  /* 0x020000800c847fae */ /* 0x0003e8000b901c48 */
[----:B------:R2:W-:Y:S04]  /*10f0*/  LDGSTS.E.BYPASS.128 [R130+0x2000], [R14.64+0x80] ;  /* 0x020000800e827fae */ /* 0x0005e8000b901c48 */
[----:B------:R3:W-:Y:S04]  /*1100*/  LDGSTS.E.BYPASS.128 [R128+0x2000], [R16.64+0x80] ;  /* 0x0200008010807fae */ /* 0x0007e8000b901c48 */
[----:B------:R4:W-:Y:S01]  /*1110*/  LDGSTS.E.BYPASS.128 [R126+0x2000], [R18.64+0x80] ;  /* 0x02000080127e7fae */ /* 0x0009e2000b901c48 */
[----:B-1----:R-:W-:-:S02]  /*1120*/  IADD3.X R13, RZ, R23, RZ, P0, !PT ;  /* 0x00000017ff0d7210 */ /* 0x002fc400007fe4ff */
[----:B------:R-:W-:Y:S01]  /*1130*/  IADD3 R12, P1, R24, 0x100, RZ ;  /* 0x00000100180c7810 */ /* 0x000fe20007f3e0ff */
[----:B------:R-:W0:Y:S01]  /*1140*/  LDGDEPBAR ;  /* 0x00000000000079af */ /* 0x000e220000000000 */
[----:B--2---:R-:W-:Y:S02]  /*1150*/  IADD3 R14, P0, R26, 0x100, RZ ;  /* 0x000001001a0e7810 */ /* 0x004fe40007f1e0ff */
[----:B------:R-:W-:Y:S01]  /*1160*/  IADD3.X R15, RZ, R25, RZ, P1, !PT ;  /* 0x00000019ff0f7210 */ /* 0x000fe20000ffe4ff */
[----:B------:R1:W-:Y:S01]  /*1170*/  LDGSTS.E.BYPASS.128 [R132+0x8000], [R20.64+0x80] ;  /* 0x0800008014847fae */ /* 0x0003e2000b901c48 */
[----:B---3--:R-:W-:Y:S02]  /*1180*/  IADD3.X R17, RZ, R27, RZ, P0, !PT ;  /* 0x0000001bff117210 */ /* 0x008fe400007fe4ff */
[----:B------:R-:W-:Y:S01]  /*1190*/  IADD3 R16, P1, R28, 0x100, RZ ;  /* 0x000001001c107810 */ /* 0x000fe20007f3e0ff */
[----:B------:R1:W-:Y:S01]  /*11a0*/  LDGSTS.E.BYPASS.128 [R130+0x8000], [R22.64+0x80] ;  /* 0x0800008016827fae */ /* 0x0003e2000b901c48 */
[----:B----4-:R-:W-:-:S02]  /*11b0*/  IADD3 R18, P0, R30, 0x100, RZ ;  /* 0x000001001e127810 */ /* 0x010fc40007f1e0ff */
[----:B------:R-:W-:Y:S01]  /*11c0*/  IADD3.X R19, RZ, R29, RZ, P1, !PT ;  /* 0x0000001dff137210 */ /* 0x000fe20000ffe4ff */
[----:B------:R2:W-:Y:S01]  /*11d0*/  LDGSTS.E.BYPASS.128 [R128+0x8000], [R24.64+0x80] ;  /* 0x0800008018807fae */ /* 0x0005e2000b901c48 */
[----:B------:R-:W-:Y:S02]  /*11e0*/  IADD3.X R112, RZ, R31, RZ, P0, !PT ;  /* 0x0000001fff707210 */ /* 0x000fe400007fe4ff */
[----:B------:R-:W-:Y:S01]  /*11f0*/  IADD3 R114, P1, R32, 0x100, RZ ;  /* 0x0000010020727810 */ /* 0x000fe20007f3e0ff */
[----:B------:R3:W-:Y:S01]  /*1200*/  LDGSTS.E.BYPASS.128 [R126+0x8000], [R26.64+0x80] ;  /* 0x080000801a7e7fae */ /* 0x0007e2000b901c48 */
[----:B------:R-:W-:Y:S02]  /*1210*/  IADD3 R116, P0, R34, 0x100, RZ ;  /* 0x0000010022747810 */ /* 0x000fe40007f1e0ff */
[----:B------:R-:W-:Y:S01]  /*1220*/  IADD3.X R113, RZ, R33, RZ, P1, !PT ;  /* 0x00000021ff717210 */ /* 0x000fe20000ffe4ff */
[----:B------:R1:W-:Y:S01]  /*1230*/  LDGSTS.E.BYPASS.128 [R124+0x8000], [R28.64+0x80] ;  /* 0x080000801c7c7fae */ /* 0x0003e2000b901c48 */
[----:B------:R-:W-:-:S03]  /*1240*/  IADD3.X R115, RZ, R35, RZ, P0, !PT ;  /* 0x00000023ff737210 */ /* 0x000fc600007fe4ff */
[----:B------:R1:W-:Y:S01]  /*1250*/  LDGSTS.E.BYPASS.128 [R123+0x8000], [R30.64+0x80] ;  /* 0x080000801e7b7fae */ /* 0x0003e2000b901c48 */
[----:B--2---:R-:W-:-:S03]  /*1260*/  CS2R R24, SRZ ;  /* 0x0000000000187805 */ /* 0x004fc6000001ff00 */
[----:B------:R2:W-:Y:S01]  /*1270*/  LDGSTS.E.BYPASS.128 [R122+0x8000], [R32.64+0x80] ;  /* 0x08000080207a7fae */ /* 0x0005e2000b901c48 */
[----:B---3--:R-:W-:-:S03]  /*1280*/  CS2R R26, SRZ ;  /* 0x00000000001a7805 */ /* 0x008fc6000001ff00 */
[----:B------:R3:W-:Y:S01]  /*1290*/  LDGSTS.E.BYPASS.128 [R121+0x8000], [R34.64+0x80] ;  /* 0x0800008022797fae */ /* 0x0007e2000b901c48 */
[----:B------:R-:W-:-:S03]  /*12a0*/  UMOV UR8, 0x4000 ;  /* 0x0000400000087882 */ /* 0x000fc60000000000 */
[----:B------:R-:W0:Y:S01]  /*12b0*/  LDGDEPBAR ;  /* 0x00000000000079af */ /* 0x000e220000000000 */
[----:B--2---:R-:W-:Y:S01]  /*12c0*/  CS2R R32, SRZ ;  /* 0x0000000000207805 */ /* 0x004fe2000001ff00 */
[----:B---3--:R-:W-:Y:S01]  /*12d0*/  CS2R R34, SRZ ;  /* 0x0000000000227805 */ /* 0x008fe2000001ff00 */
[----:B------:R-:W-:-:S04]  /*12e0*/  DEPBAR.LE SB0, 0x2 ;  /* 0x000080800000791a */ /* 0x000fc80000000000 */
[----:B-1----:R-:W-:Y:S06]  /*12f0*/  BAR.SYNC 0x0 ;  /* 0x0000000000007b1d */ /* 0x002fec0000000000 */
.L_x_1:
[----:B------:R-:W-:Y:S01]  /*1300*/  LOP3.LUT R125, R134, 0x780, RZ, 0xc0, !PT ;  /* 0x00000780867d7812 */ /* 0x000fe200078ec0ff */
[----:B------:R-:W-:Y:S01]  /*1310*/  ULDC.64 UR10, c[0x0][0x118] ;  /* 0x00004600000a7ab9 */ /* 0x000fe20000000a00 */
[----:B------:R-:W-:Y:S01]  /*1320*/  LEA R129, R120, UR8, 0x7 ;  /* 0x0000000878817c11 */ /* 0x000fe2000f8e38ff */
[----:B------:R-:W-:Y:S01]  /*1330*/  UIADD3 UR4, UR4, 0x1, URZ ;  /* 0x0000000104047890 */ /* 0x000fe2000fffe03f */
[----:B------:R-:W-:Y:S01]  /*1340*/  IADD3 R127, R127, 0x20, RZ ;  /* 0x000000207f7f7810 */ /* 0x000fe20007ffe0ff */
[----:B------:R-:W-:Y:S01]  /*1350*/  LDS.128 R20, [R125.X4+UR5] ;  /* 0x000000057d147984 */ /* 0x000fe20008004c00 */
[----:B------:R-:W-:Y:S01]  /*1360*/  IADD3 R119, R119, 0x1, RZ ;  /* 0x0000000177777810 */ /* 0x000fe20007ffe0ff */
[----:B------:R-:W-:Y:S02]  /*1370*/  UISETP.GE.AND UP0, UPT, UR4, 0x2, UPT ;  /* 0x000000020400788c */ /* 0x000fe4000bf06270 */
[----:B------:R-:W1:Y:S01]  /*1380*/  LDS.128 R72, [R129+0x100] ;  /* 0x0001000081487984 */ /* 0x000e620000000c00 */
[----:B------:R-:W-:Y:S01]  /*1390*/  ISETP.GE.AND P1, PT, R119, 0x2, PT ;  /* 0x000000027700780c */ /* 0x000fe20003f26270 */
[----:B------:R-:W-:-:S02]  /*13a0*/  USEL UR4, UR4, URZ, !UP0 ;  /* 0x0000003f04047287 */ /* 0x000fc4000c000000 */
[----:B------:R-:W2:Y:S01]  /*13b0*/  LDS.128 R48, [R129] ;  /* 0x0000000081307984 */ /* 0x000ea20000000c00 */
[----:B------:R-:W-:Y:S01]  /*13c0*/  SEL R119, R119, RZ, !P1 ;  /* 0x000000ff77777207 */ /* 0x000fe20004800000 */
[----:B------:R-:W-:Y:S02]  /*13d0*/  ULEA UR8, UR4, 0x4000, 0xe ;  /* 0x0000400004087891 */ /* 0x000fe4000f8e703f */
[----:B------:R-:W3:Y:S04]  /*13e0*/  LDS.128 R28, [R129+0x80] ;  /* 0x00008000811c7984 */ /* 0x000ee80000000c00 */
[----:B------:R-:W4:Y:S04]  /*13f0*/  LDS.128 R100, [R129+0x180] ;  /* 0x0001800081647984 */ /* 0x000f280000000c00 */
[----:B------:R-:W4:Y:S04]  /*1400*/  LDS.128 R104, [R125.X4+UR5+0x80] ;  /* 0x000080057d687984 */ /* 0x000f280008004c00 */
[----:B------:R-:W4:Y:S01]  /*1410*/  LDS.128 R84, [R125.X4+UR5+0x100] ;  /* 0x000100057d547984 */ /* 0x000f220008004c00 */
[C---:B-1----:R-:W-:Y:S01]  /*1420*/  FFMA R110, R20.reuse, R72, R110 ;  /* 0x00000048146e7223 */ /* 0x042fe2000000006e */
[----:B--2---:R-:W-:-:S03]  /*1430*/  FFMA R108, R20, R48, R108 ;  /* 0x00000030146c7223 */ /* 0x004fc6000000006c */
[C---:B------:R-:W-:Y:S01]  /*1440*/  FFMA R131, R21.reuse, R73, R110 ;  /* 0x0000004915837223 */ /* 0x040fe2000000006e */
[----:B---3--:R-:W-:Y:S01]  /*1450*/  FFMA R136, R20, R28, R109 ;  /* 0x0000001c14887223 */ /* 0x008fe2000000006d */
[C---:B------:R-:W-:Y:S02]  /*1460*/  FFMA R135, R21.reuse, R49, R108 ;  /* 0x0000003115877223 */ /* 0x040fe4000000006c */
[----:B------:R-:W-:Y:S01]  /*1470*/  FFMA R138, R22, R74, R131 ;  /* 0x0000004a168a7223 */ /* 0x000fe20000000083 */
[----:B----4-:R-:W-:Y:S01]  /*1480*/  FFMA R20, R20, R100, R111 ;  /* 0x0000006414147223 */ /* 0x010fe2000000006f */
[C---:B------:R-:W-:Y:S01]  /*1490*/  FFMA R133, R21.reuse, R29, R136 ;  /* 0x0000001d15857223 */ /* 0x040fe20000000088 */
[----:B------:R-:W1:Y:S02]  /*14a0*/  LDS.128 R108, [R125.X4+UR5+0x180] ;  /* 0x000180057d6c7984 */ /* 0x000e640008004c00 */
[----:B------:R-:W-:Y:S01]  /*14b0*/  FFMA R21, R21, R101, R20 ;  /* 0x0000006515157223 */ /* 0x000fe20000000014 */
[C---:B------:R-:W-:Y:S01]  /*14c0*/  FFMA R136, R22.reuse, R30, R133 ;  /* 0x0000001e16887223 */ /* 0x040fe20000000085 */
[----:B------:R-:W-:Y:S01]  /*14d0*/  FFMA R20, R22, R50, R135 ;  /* 0x0000003216147223 */ /* 0x000fe20000000087 */
[----:B------:R-:W-:Y:S01]  /*14e0*/  FFMA R62, R104, R72, R62 ;  /* 0x00000048683e7223 */ /* 0x000fe2000000003e */
[----:B------:R-:W-:Y:S01]  /*14f0*/  FFMA R22, R22, R102, R21 ;  /* 0x0000006616167223 */ /* 0x000fe20000000015 */
[C---:B------:R-:W-:Y:S01]  /*1500*/  FFMA R60, R104.reuse, R48, R60 ;  /* 0x00000030683c7223 */ /* 0x040fe2000000003c */
[C---:B------:R-:W-:Y:S01]  /*1510*/  FFMA R131, R23.reuse, R51, R20 ;  /* 0x0000003317837223 */ /* 0x040fe20000000014 */
[C---:B------:R-:W-:Y:S01]  /*1520*/  FFMA R20, R104.reuse, R28, R61 ;  /* 0x0000001c68147223 */ /* 0x040fe2000000003d */
[C---:B------:R-:W-:Y:S01]  /*1530*/  FFMA R137, R23.reuse, R103, R22 ;  /* 0x0000006717897223 */ /* 0x040fe20000000016 */
[----:B------:R-:W-:Y:S01]  /*1540*/  FFMA R22, R104, R100, R63 ;  /* 0x0000006468167223 */ /* 0x000fe2000000003f */
[C---:B------:R-:W-:Y:S01]  /*1550*/  FFMA R133, R23.reuse, R31, R136 ;  /* 0x0000001f17857223 */ /* 0x040fe20000000088 */
[----:B------:R-:W-:Y:S01]  /*1560*/  FFMA R135, R23, R75, R138 ;  /* 0x0000004b17877223 */ /* 0x000fe2000000008a */
[C---:B------:R-:W-:Y:S01]  /*1570*/  FFMA R139, R105.reuse, R29, R20 ;  /* 0x0000001d698b7223 */ /* 0x040fe20000000014 */
[C---:B------:R-:W-:Y:S01]  /*1580*/  FFMA R61, R105.reuse, R101, R22 ;  /* 0x00000065693d7223 */ /* 0x040fe20000000016 */
[C---:B------:R-:W-:Y:S01]  /*1590*/  FFMA R63, R105.reuse, R73, R62 ;  /* 0x00000049693f7223 */ /* 0x040fe2000000003e */
[----:B------:R-:W2:Y:S01]  /*15a0*/  LDS.128 R20, [R125.X4+UR5+0x800] ;  /* 0x000800057d147984 */ /* 0x000ea20008004c00 */
[----:B------:R-:W-:Y:S01]  /*15b0*/  FFMA R105, R105, R49, R60 ;  /* 0x0000003169697223 */ /* 0x000fe2000000003c */
        /* <DEDUP_REMOVED lines=9> */
[----:B------:R-:W-:Y:S01]  /*1650*/  FFMA R32, R84, R48, R32 ;  /* 0x0000003054207223 */ /* 0x000fe20000000020 */
[C---:B------:R-:W-:Y:S01]  /*1660*/  FFMA R63, R85.reuse, R73, R60 ;  /* 0x00000049553f7223 */ /* 0x040fe2000000003c */
[C---:B------:R-:W-:Y:S01]  /*1670*/  FFMA R61, R85.reuse, R101, R62 ;  /* 0x00000065553d7223 */ /* 0x040fe2000000003e */
[C---:B------:R-:W-:Y:S01]  /*1680*/  FFMA R143, R85.reuse, R29, R34 ;  /* 0x0000001d558f7223 */ /* 0x040fe20000000022 */
[----:B------:R-:W-:Y:S01]  /*1690*/  FFMA R85, R85, R49, R32 ;  /* 0x0000003155557223 */ /* 0x000fe20000000020 */
[C---:B------:R-:W-:Y:S01]  /*16a0*/  FFMA R62, R86.reuse, R74, R63 ;  /* 0x0000004a563e7223 */ /* 0x040fe2000000003f */
[----:B------:R-:W3:Y:S01]  /*16b0*/  LDS.128 R32, [R125.X4+UR5+0x880] ;  /* 0x000880057d207984 */ /* 0x000ee20008004c00 */
[C---:B------:R-:W-:Y:S01]  /*16c0*/  FFMA R60, R86.reuse, R30, R143 ;  /* 0x0000001e563c7223 */ /* 0x040fe2000000008f */
[C---:B------:R-:W-:Y:S01]  /*16d0*/  FFMA R84, R86.reuse, R102, R61 ;  /* 0x0000006656547223 */ /* 0x040fe2000000003d */
[----:B------:R-:W-:Y:S01]  /*16e0*/  FFMA R86, R86, R50, R85 ;  /* 0x0000003256567223 */ /* 0x000fe20000000055 */
[C---:B------:R-:W-:Y:S01]  /*16f0*/  FFMA R143, R87.reuse, R75, R62 ;  /* 0x0000004b578f7223 */ /* 0x040fe2000000003e */
[----:B------:R-:W-:Y:S01]  /*1700*/  FFMA R85, R87, R31, R60 ;  /* 0x0000001f57557223 */ /* 0x000fe2000000003c */
[C---:B-1----:R-:W-:Y:S01]  /*1710*/  FFMA R60, R108.reuse, R72, R38 ;  /* 0x000000486c3c7223 */ /* 0x042fe20000000026 */
        /* <DEDUP_REMOVED lines=8> */
[----:B------:R-:W1:Y:S01]  /*17a0*/  LDS.128 R36, [R125.X4+UR5+0x900] ;  /* 0x000900057d247984 */ /* 0x000e620008004c00 */
[C---:B------:R-:W-:Y:S01]  /*17b0*/  FFMA R60, R110.reuse, R30, R147 ;  /* 0x0000001e6e3c7223 */ /* 0x040fe20000000093 */
[----:B------:R-:W-:Y:S01]  /*17c0*/  FFMA R145, R87, R103, R84 ;  /* 0x0000006757917223 */ /* 0x000fe20000000054 */
[C---:B------:R-:W-:Y:S01]  /*17d0*/  FFMA R84, R110.reuse, R102, R61 ;  /* 0x000000666e547223 */ /* 0x040fe2000000003d */
[----:B------:R-:W-:Y:S01]  /*17e0*/  FFMA R110, R110, R50, R109 ;  /* 0x000000326e6e7223 */ /* 0x000fe2000000006d */
[C---:B------:R-:W-:Y:S01]  /*17f0*/  FFMA R147, R111.reuse, R75, R62 ;  /* 0x0000004b6f937223 */ /* 0x040fe2000000003e */
[C---:B------:R-:W-:Y:S01]  /*1800*/  FFMA R109, R111.reuse, R31, R60 ;  /* 0x0000001f6f6d7223 */ /* 0x040fe2000000003c */
[----:B------:R-:W-:Y:S01]  /*1810*/  FFMA R149, R111, R103, R84 ;  /* 0x000000676f957223 */ /* 0x000fe20000000054 */
[C---:B--2---:R-:W-:Y:S01]  /*1820*/  FFMA R62, R20.reuse, R100, R71 ;  /* 0x00000064143e7223 */ /* 0x044fe20000000047 */
[C---:B------:R-:W-:Y:S01]  /*1830*/  FFMA R60, R20.reuse, R28, R69 ;  /* 0x0000001c143c7223 */ /* 0x040fe20000000045 */
[C---:B------:R-:W-:Y:S01]  /*1840*/  FFMA R70, R20.reuse, R72, R70 ;  /* 0x0000004814467223 */ /* 0x040fe20000000046 */
[----:B------:R-:W-:Y:S01]  /*1850*/  FFMA R20, R20, R48, R68 ;  /* 0x0000003014147223 */ /* 0x000fe20000000044 */
[C---:B------:R-:W-:Y:S01]  /*1860*/  FFMA R69, R21.reuse, R101, R62 ;  /* 0x0000006515457223 */ /* 0x040fe2000000003e */
[C---:B------:R-:W-:Y:S01]  /*1870*/  FFMA R151, R21.reuse, R29, R60 ;  /* 0x0000001d15977223 */ /* 0x040fe2000000003c */
[C---:B------:R-:W-:Y:S01]  /*1880*/  FFMA R71, R21.reuse, R73, R70 ;  /* 0x0000004915477223 */ /* 0x040fe20000000046 */
[----:B------:R-:W-:Y:S01]  /*1890*/  FFMA R21, R21, R49, R20 ;  /* 0x0000003115157223 */ /* 0x000fe20000000014 */
[----:B------:R-:W2:Y:S01]  /*18a0*/  LDS.128 R60, [R125.X4+UR5+0x980] ;  /* 0x000980057d3c7984 */ /* 0x000ea20008004c00 */
        /* <DEDUP_REMOVED lines=8> */
[C---:B---3--:R-:W-:Y:S01]  /*1930*/  FFMA R22, R32.reuse, R100, R67 ;  /* 0x0000006420167223 */ /* 0x048fe20000000043 */
[C---:B------:R-:W-:Y:S01]  /*1940*/  FFMA R20, R32.reuse, R28, R65 ;  /* 0x0000001c20147223 */ /* 0x040fe20000000041 */
[C---:B------:R-:W-:Y:S01]  /*1950*/  FFMA R66, R32.reuse, R72, R66 ;  /* 0x0000004820427223 */ /* 0x040fe20000000042 */
[----:B------:R-:W-:Y:S01]  /*1960*/  FFMA R32, R32, R48, R64 ;  /* 0x0000003020207223 */ /* 0x000fe20000000040 */
[C---:B------:R-:W-:Y:S01]  /*1970*/  FFMA R65, R33.reuse, R101, R22 ;  /* 0x0000006521417223 */ /* 0x040fe20000000016 */
[C---:B------:R-:W-:Y:S01]  /*1980*/  FFMA R155, R33.reuse, R29, R20 ;  /* 0x0000001d219b7223 */ /* 0x040fe20000000014 */
[C---:B------:R-:W-:Y:S01]  /*1990*/  FFMA R67, R33.reuse, R73, R66 ;  /* 0x0000004921437223 */ /* 0x040fe20000000042 */
[----:B------:R-:W3:Y:S01]  /*19a0*/  LDS.128 R20, [R125.X4+UR5+0x1000] ;  /* 0x001000057d147984 */ /* 0x000ee20008004c00 */
        /* <DEDUP_REMOVED lines=17> */
[----:B------:R-:W1:Y:S01]  /*1ac0*/  LDS.128 R32, [R125.X4+UR5+0x1080] ;  /* 0x001080057d207984 */ /* 0x000e620008004c00 */
[C---:B------:R-:W-:Y:S01]  /*1ad0*/  FFMA R66, R38.reuse, R102, R93 ;  /* 0x0000006626427223 */ /* 0x040fe2000000005d */
[C---:B------:R-:W-:Y:S01]  /*1ae0*/  FFMA R64, R38.reuse, R74, R95 ;  /* 0x0000004a26407223 */ /* 0x040fe2000000005f */
[C---:B------:R-:W-:Y:S01]  /*1af0*/  FFMA R36, R38.reuse, R30, R159 ;  /* 0x0000001e26247223 */ /* 0x040fe2000000009f */
[----:B------:R-:W-:Y:S01]  /*1b00*/  FFMA R38, R38, R50, R37 ;  /* 0x0000003226267223 */ /* 0x000fe20000000025 */
[C---:B------:R-:W-:Y:S01]  /*1b10*/  FFMA R159, R39.reuse, R103, R66 ;  /* 0x00000067279f7223 */ /* 0x040fe20000000042 */
[C---:B--2---:R-:W-:Y:S01]  /*1b20*/  FFMA R46, R60.reuse, R72, R46 ;  /* 0x000000483c2e7223 */ /* 0x044fe2000000002e */
[C---:B------:R-:W-:Y:S01]  /*1b30*/  FFMA R93, R39.reuse, R31, R36 ;  /* 0x0000001f275d7223 */ /* 0x040fe20000000024 */
[C---:B------:R-:W-:Y:S01]  /*1b40*/  FFMA R161, R39.reuse, R51, R38 ;  /* 0x0000003327a17223 */ /* 0x040fe20000000026 */
[C---:B------:R-:W-:Y:S01]  /*1b50*/  FFMA R38, R60.reuse, R100, R47 ;  /* 0x000000643c267223 */ /* 0x040fe2000000002f */
[C---:B------:R-:W-:Y:S01]  /*1b60*/  FFMA R36, R60.reuse, R28, R45 ;  /* 0x0000001c3c247223 */ /* 0x040fe2000000002d */
[----:B------:R-:W-:Y:S01]  /*1b70*/  FFMA R95, R39, R75, R64 ;  /* 0x0000004b275f7223 */ /* 0x000fe20000000040 */
        /* <DEDUP_REMOVED lines=23> */
[----:B------:R-:W-:Y:S01]  /*1cf0*/  FFMA R63, R63, R51, R62 ;  /* 0x000000333f3f7223 */ /* 0x000fe2000000003e */
[C---:B------:R-:W-:Y:S01]  /*1d00*/  FFMA R60, R22.reuse, R102, R77 ;  /* 0x00000066163c7223 */ /* 0x040fe2000000004d */
[C---:B------:R-:W-:Y:S01]  /*1d10*/  FFMA R64, R22.reuse, R74, R79 ;  /* 0x0000004a16407223 */ /* 0x040fe2000000004f */
[----:B------:R-:W-:Y:S01]  /*1d20*/  FFMA R62, R22, R50, R21 ;  /* 0x00000032163e7223 */ /* 0x000fe20000000015 */
[C---:B------:R-:W-:Y:S01]  /*1d30*/  FFMA R77, R23.reuse, R31, R20 ;  /* 0x0000001f174d7223 */ /* 0x040fe20000000014 */
[C---:B-1----:R-:W-:Y:S01]  /*1d40*/  FFMA R22, R32.reuse, R100, R43 ;  /* 0x0000006420167223 */ /* 0x042fe2000000002b */
[C---:B------:R-:W-:Y:S01]  /*1d50*/  FFMA R20, R32.reuse, R28, R41 ;  /* 0x0000001c20147223 */ /* 0x040fe20000000029 */
[C---:B------:R-:W-:Y:S01]  /*1d60*/  FFMA R42, R32.reuse, R72, R42 ;  /* 0x00000048202a7223 */ /* 0x040fe2000000002a */
[----:B------:R-:W-:Y:S01]  /*1d70*/  FFMA R32, R32, R48, R40 ;  /* 0x0000003020207223 */ /* 0x000fe20000000028 */
[C---:B------:R-:W-:Y:S01]  /*1d80*/  FFMA R60, R23.reuse, R103, R60 ;  /* 0x00000067173c7223 */ /* 0x040fe2000000003c */
[C---:B------:R-:W-:Y:S01]  /*1d90*/  FFMA R79, R23.reuse, R75, R64 ;  /* 0x0000004b174f7223 */ /* 0x040fe20000000040 */
[----:B------:R-:W-:Y:S01]  /*1da0*/  FFMA R62, R23, R51, R62 ;  /* 0x00000033173e7223 */ /* 0x000fe2000000003e */
[C---:B------:R-:W-:Y:S01]  /*1db0*/  FFMA R41, R33.reuse, R101, R22 ;  /* 0x0000006521297223 */ /* 0x040fe20000000016 */
[C---:B------:R-:W-:Y:S01]  /*1dc0*/  FFMA R167, R33.reuse, R29, R20 ;  /* 0x0000001d21a77223 */ /* 0x040fe20000000014 */
[C---:B------:R-:W-:Y:S01]  /*1dd0*/  FFMA R43, R33.reuse, R73, R42 ;  /* 0x00000049212b7223 */ /* 0x040fe2000000002a */
[----:B------:R-:W1:Y:S01]  /*1de0*/  LDS.128 R20, [R125.X4+UR5+0x1800] ;  /* 0x001800057d147984 */ /* 0x000e620008004c00 */
[----:B------:R-:W-:Y:S01]  /*1df0*/  FFMA R33, R33, R49, R32 ;  /* 0x0000003121217223 */ /* 0x000fe20000000020 */
[C---:B------:R-:W-:Y:S01]  /*1e00*/  FFMA R68, R34.reuse, R102, R41 ;  /* 0x0000006622447223 */ /* 0x040fe20000000029 */
        /* <DEDUP_REMOVED lines=16> */
[----:B------:R-:W2:Y:S01]  /*1f10*/  LDS.128 R24, [R125.X4+UR5+0x1880] ;  /* 0x001880057d187984 */ /* 0x000ea20008004c00 */
[----:B------:R-:W-:Y:S01]  /*1f20*/  FFMA R78, R38, R74, R35 ;  /* 0x0000004a264e7223 */ /* 0x000fe20000000023 */
[C---:B---3--:R-:W-:Y:S01]  /*1f30*/  FFMA R32, R44.reuse, R100, R83 ;  /* 0x000000642c207223 */ /* 0x048fe20000000053 */
[C---:B------:R-:W-:Y:S01]  /*1f40*/  FFMA R82, R44.reuse, R72, R82 ;  /* 0x000000482c527223 */ /* 0x040fe20000000052 */
[----:B------:R-:W-:Y:S01]  /*1f50*/  FFMA R80, R44, R48, R80 ;  /* 0x000000302c507223 */ /* 0x000fe20000000050 */
[----:B------:R-:W-:Y:S01]  /*1f60*/  FFMA R87, R87, R51, R86 ;  /* 0x0000003357577223 */ /* 0x000fe20000000056 */
[C---:B------:R-:W-:Y:S01]  /*1f70*/  FFMA R33, R45.reuse, R101, R32 ;  /* 0x000000652d217223 */ /* 0x040fe20000000020 */
[C---:B------:R-:W-:Y:S01]  /*1f80*/  FFMA R35, R45.reuse, R73, R82 ;  /* 0x000000492d237223 */ /* 0x040fe20000000052 */
[C---:B------:R-:W-:Y:S01]  /*1f90*/  FFMA R86, R38.reuse, R50, R37 ;  /* 0x0000003226567223 */ /* 0x040fe20000000025 */
[----:B------:R-:W-:Y:S01]  /*1fa0*/  FFMA R76, R38, R30, R41 ;  /* 0x0000001e264c7223 */ /* 0x000fe20000000029 */
[C---:B------:R-:W-:Y:S01]  /*1fb0*/  FFMA R92, R46.reuse, R102, R33 ;  /* 0x000000662e5c7223 */ /* 0x040fe20000000021 */
[C---:B------:R-:W-:Y:S01]  /*1fc0*/  FFMA R82, R46.reuse, R74, R35 ;  /* 0x0000004a2e527223 */ /* 0x040fe20000000023 */
[----:B------:R-:W-:Y:S01]  /*1fd0*/  FFMA R37, R45, R49, R80 ;  /* 0x000000312d257223 */ /* 0x000fe20000000050 */
[----:B------:R-:W3:Y:S01]  /*1fe0*/  LDS.128 R32, [R125.X4+UR5+0x1900] ;  /* 0x001900057d207984 */ /* 0x000ee20008004c00 */
[C---:B------:R-:W-:Y:S01]  /*1ff0*/  FFMA R84, R39.reuse, R103, R84 ;  /* 0x0000006727547223 */ /* 0x040fe20000000054 */
[C---:B------:R-:W-:Y:S01]  /*2000*/  FFMA R78, R39.reuse, R75, R78 ;  /* 0x0000004b274e7223 */ /* 0x040fe2000000004e */
[C---:B------:R-:W-:Y:S01]  /*2010*/  FFMA R76, R39.reuse, R31, R76 ;  /* 0x0000001f274c7223 */ /* 0x040fe2000000004c */
[----:B------:R-:W-:Y:S01]  /*2020*/  FFMA R86, R39, R51, R86 ;  /* 0x0000003327567223 */ /* 0x000fe20000000056 */
        /* <DEDUP_REMOVED lines=12> */
[----:B------:R-:W-:Y:S01]  /*20f0*/  FFMA R106, R22, R74, R39 ;  /* 0x0000004a166a7223 */ /* 0x000fe20000000027 */
[----:B------:R-:W-:Y:S01]  /*2100*/  FFMA R44, R44, R28, R81 ;  /* 0x0000001c2c2c7223 */ /* 0x000fe20000000051 */
[----:B------:R-:W1:Y:S01]  /*2110*/  LDS.128 R36, [R125.X4+UR5+0x1980] ;  /* 0x001980057d247984 */ /* 0x000e620008004c00 */
[----:B------:R-:W-:Y:S01]  /*2120*/  FFMA R111, R111, R51, R110 ;  /* 0x000000336f6f7223 */ /* 0x000fe2000000006e */
[C---:B------:R-:W-:Y:S01]  /*2130*/  FFMA R110, R22.reuse, R50, R41 ;  /* 0x00000032166e7223 */ /* 0x040fe20000000029 */
[----:B------:R-:W-:Y:S01]  /*2140*/  FFMA R104, R22, R30, R21 ;  /* 0x0000001e16687223 */ /* 0x000fe20000000015 */
[----:B------:R-:W-:Y:S01]  /*2150*/  FFMA R45, R45, R29, R44 ;  /* 0x0000001d2d2d7223 */ /* 0x000fe2000000002c */
[C---:B------:R-:W-:Y:S01]  /*2160*/  FFMA R108, R23.reuse, R103, R108 ;  /* 0x00000067176c7223 */ /* 0x040fe2000000006c */
[C---:B------:R-:W-:Y:S01]  /*2170*/  FFMA R106, R23.reuse, R75, R106 ;  /* 0x0000004b176a7223 */ /* 0x040fe2000000006a */
[C---:B------:R-:W-:Y:S01]  /*2180*/  FFMA R104, R23.reuse, R31, R104 ;  /* 0x0000001f17687223 */ /* 0x040fe20000000068 */
[C---:B--2---:R-:W-:Y:S01]  /*2190*/  FFMA R52, R24.reuse, R48, R52 ;  /* 0x0000003018347223 */ /* 0x044fe20000000034 */
[C---:B------:R-:W-:Y:S01]  /*21a0*/  FFMA R20, R24.reuse, R28, R53 ;  /* 0x0000001c18147223 */ /* 0x040fe20000000035 */
[----:B------:R-:W-:Y:S01]  /*21b0*/  FFMA R54, R24, R72, R54 ;  /* 0x0000004818367223 */ /* 0x000fe20000000036 */
[----:B------:R-:W-:Y:S01]  /*21c0*/  FFMA R110, R23, R51, R110 ;  /* 0x00000033176e7223 */ /* 0x000fe2000000006e */
[C---:B------:R-:W-:Y:S01]  /*21d0*/  FFMA R41, R25.reuse, R49, R52 ;  /* 0x0000003119297223 */ /* 0x040fe20000000034 */
[C---:B------:R-:W-:Y:S01]  /*21e0*/  FFMA R23, R25.reuse, R29, R20 ;  /* 0x0000001d19177223 */ /* 0x040fe20000000014 */
[----:B------:R-:W-:Y:S01]  /*21f0*/  FFMA R21, R25, R73, R54 ;  /* 0x0000004919157223 */ /* 0x000fe20000000036 */
[----:B------:R-:W-:Y:S01]  /*2200*/  FFMA R80, R46, R30, R45 ;  /* 0x0000001e2e507223 */ /* 0x000fe2000000002d */
[C---:B------:R-:W-:Y:S01]  /*2210*/  FFMA R92, R47.reuse, R103, R92 ;  /* 0x000000672f5c7223 */ /* 0x040fe2000000005c */
[C---:B------:R-:W-:Y:S01]  /*2220*/  FFMA R82, R47.reuse, R75, R82 ;  /* 0x0000004b2f527223 */ /* 0x040fe20000000052 */
[C---:B------:R-:W-:Y:S01]  /*2230*/  FFMA R94, R47.reuse, R51, R94 ;  /* 0x000000332f5e7223 */ /* 0x040fe2000000005e */
[----:B------:R-:W-:Y:S01]  /*2240*/  FFMA R80, R47, R31, R80 ;  /* 0x0000001f2f507223 */ /* 0x000fe20000000050 */
[----:B------:R-:W-:Y:S01]  /*2250*/  FFMA R24, R24, R100, R55 ;  /* 0x0000006418187223 */ /* 0x000fe20000000037 */
[C---:B------:R-:W-:Y:S01]  /*2260*/  FFMA R142, R26.reuse, R50, R41 ;  /* 0x000000321a8e7223 */ /* 0x040fe20000000029 */
[C---:B------:R-:W-:Y:S01]  /*2270*/  FFMA R136, R26.reuse, R30, R23 ;  /* 0x0000001e1a887223 */ /* 0x040fe20000000017 */
[----:B------:R-:W-:Y:S01]  /*2280*/  FFMA R138, R26, R74, R21 ;  /* 0x0000004a1a8a7223 */ /* 0x000fe20000000015 */
[----:B------:R-:W-:Y:S01]  /*2290*/  LDS.128 R40, [R129+0x90] ;  /* 0x0000900081287984 */ /* 0x000fe20000000c00 */
[----:B------:R-:W-:Y:S01]  /*22a0*/  FFMA R25, R25, R101, R24 ;  /* 0x0000006519197223 */ /* 0x000fe20000000018 */
[----:B---3--:R-:W-:Y:S01]  /*22b0*/  FFMA R24, R32, R28, R97 ;  /* 0x0000001c20187223 */ /* 0x008fe20000000061 */
[C---:B------:R-:W-:Y:S01]  /*22c0*/  FFMA R138, R27.reuse, R75, R138 ;  /* 0x0000004b1b8a7223 */ /* 0x040fe2000000008a */
[----:B------:R-:W2:Y:S01]  /*22d0*/  LDS.128 R20, [R125.X4+UR5+0x10] ;  /* 0x000010057d147984 */ /* 0x000ea20008004c00 */
[----:B------:R-:W-:Y:S01]  /*22e0*/  FFMA R140, R26, R102, R25 ;  /* 0x000000661a8c7223 */ /* 0x000fe20000000019 */
[C---:B------:R-:W-:Y:S01]  /*22f0*/  FFMA R26, R32.reuse, R100, R99 ;  /* 0x00000064201a7223 */ /* 0x040fe20000000063 */
[C---:B------:R-:W-:Y:S01]  /*2300*/  FFMA R136, R27.reuse, R31, R136 ;  /* 0x0000001f1b887223 */ /* 0x040fe20000000088 */
[----:B------:R-:W3:Y:S01]  /*2310*/  LDS.128 R44, [R129+0x110] ;  /* 0x00011000812c7984 */ /* 0x000ee20000000c00 */
[C---:B------:R-:W-:Y:S01]  /*2320*/  FFMA R140, R27.reuse, R103, R140 ;  /* 0x000000671b8c7223 */ /* 0x040fe2000000008c */
[----:B------:R-:W-:Y:S01]  /*2330*/  FFMA R142, R27, R51, R142 ;  /* 0x000000331b8e7223 */ /* 0x000fe2000000008e */
[C---:B------:R-:W-:Y:S01]  /*2340*/  FFMA R98, R32.reuse, R72, R98 ;  /* 0x0000004820627223 */ /* 0x040fe20000000062 */
[----:B------:R-:W4:Y:S01]  /*2350*/  LDS.128 R52, [R129+0x10] ;  /* 0x0000100081347984 */ /* 0x000f220000000c00 */
[C---:B------:R-:W-:Y:S01]  /*2360*/  FFMA R81, R33.reuse, R101, R26 ;  /* 0x0000006521517223 */ /* 0x040fe2000000001a */
[C---:B------:R-:W-:Y:S01]  /*2370*/  FFMA R97, R33.reuse, R29, R24 ;  /* 0x0000001d21617223 */ /* 0x040fe20000000018 */
[----:B------:R-:W-:Y:S01]  /*2380*/  FFMA R32, R32, R48, R96 ;  /* 0x0000003020207223 */ /* 0x000fe20000000060 */
[----:B------:R-:W4:Y:S01]  /*2390*/  LDS.128 R56, [R129+0x190] ;  /* 0x0001900081387984 */ /* 0x000f220000000c00 */
[C---:B------:R-:W-:Y:S01]  /*23a0*/  FFMA R83, R33.reuse, R73, R98 ;  /* 0x0000004921537223 */ /* 0x040fe20000000062 */
[C---:B------:R-:W-:Y:S01]  /*23b0*/  FFMA R98, R34.reuse, R102, R81 ;  /* 0x0000006622627223 */ /* 0x040fe20000000051 */
[----:B------:R-:W-:Y:S01]  /*23c0*/  FFMA R33, R33, R49, R32 ;  /* 0x0000003121217223 */ /* 0x000fe20000000020 */
[----:B------:R-:W4:Y:S01]  /*23d0*/  LDS.128 R24, [R125.X4+UR5+0x90] ;  /* 0x000090057d187984 */ /* 0x000f220008004c00 */
        /* <DEDUP_REMOVED lines=8> */
[----:B------:R-:W1:Y:S01]  /*2460*/  LDS.128 R32, [R125.X4+UR5+0x110] ;  /* 0x000110057d207984 */ /* 0x000e620008004c00 */
        /* <DEDUP_REMOVED lines=14> */
[C---:B--2---:R-:W-:Y:S01]  /*2550*/  FFMA R30, R20.reuse, R40, R133 ;  /* 0x00000028141e7223 */ /* 0x044fe20000000085 */
[----:B------:R-:W-:Y:S01]  /*2560*/  FFMA R89, R39, R51, R38 ;  /* 0x0000003327597223 */ /* 0x000fe20000000026 */
[----:B---3--:R-:W-:-:S02]  /*2570*/  FFMA R36, R20, R44, R135 ;  /* 0x0000002c14247223 */ /* 0x008fc40000000087 */
[C---:B------:R-:W-:Y:S01]  /*2580*/  FFMA R39, R21.reuse, R41, R30 ;  /* 0x0000002915277223 */ /* 0x040fe2000000001e */
[----:B----4-:R-:W-:Y:S01]  /*2590*/  FFMA R28, R20, R52, R131 ;  /* 0x00000034141c7223 */ /* 0x010fe20000000083 */
[C---:B------:R-:W-:Y:S02]  /*25a0*/  FFMA R37, R21.reuse, R45, R36 ;  /* 0x0000002d15257223 */ /* 0x040fe40000000024 */
[----:B------:R-:W-:Y:S01]  /*25b0*/  FFMA R36, R22, R42, R39 ;  /* 0x0000002a16247223 */ /* 0x000fe20000000027 */
[----:B------:R-:W-:Y:S01]  /*25c0*/  FFMA R20, R20, R56, R137 ;  /* 0x0000003814147223 */ /* 0x000fe20000000089 */
[C---:B------:R-:W-:Y:S01]  /*25d0*/  FFMA R49, R21.reuse, R53, R28 ;  /* 0x0000003515317223 */ /* 0x040fe2000000001c */
[C---:B------:R-:W-:Y:S01]  /*25e0*/  FFMA R38, R22.reuse, R46, R37 ;  /* 0x0000002e16267223 */ /* 0x040fe20000000025 */
[----:B------:R-:W2:Y:S01]  /*25f0*/  LDS.128 R28, [R125.X4+UR5+0x190] ;  /* 0x000190057d1c7984 */ /* 0x000ea20008004c00 */
[----:B------:R-:W-:Y:S01]  /*2600*/  FFMA R21, R21, R57, R20 ;  /* 0x0000003915157223 */ /* 0x000fe20000000014 */
[----:B------:R-:W-:Y:S01]  /*2610*/  FFMA R20, R22, R54, R49 ;  /* 0x0000003616147223 */ /* 0x000fe20000000031 */
[C---:B------:R-:W-:Y:S01]  /*2620*/  FFMA R101, R23.reuse, R43, R36 ;  /* 0x0000002b17657223 */ /* 0x040fe20000000024 */
[----:B------:R-:W-:Y:S01]  /*2630*/  FFMA R36, R24, R56, R141 ;  /* 0x0000003818247223 */ /* 0x000fe2000000008d */
[----:B------:R-:W-:Y:S01]  /*2640*/  FFMA R22, R22, R58, R21 ;  /* 0x0000003a16167223 */ /* 0x000fe20000000015 */
[----:B------:R-:W-:Y:S01]  /*2650*/  FFMA R91, R23, R55, R20 ;  /* 0x00000037175b7223 */ /* 0x000fe20000000014 */
[C---:B------:R-:W-:Y:S01]  /*2660*/  FFMA R20, R24.reuse, R40, R105 ;  /* 0x0000002818147223 */ /* 0x040fe20000000069 */
        /* <DEDUP_REMOVED lines=8> */
[----:B------:R-:W3:Y:S01]  /*26f0*/  LDS.128 R20, [R125.X4+UR5+0x810] ;  /* 0x000810057d147984 */ /* 0x000ee20008004c00 */
        /* <DEDUP_REMOVED lines=90> */
[C---:B---3--:R-:W-:Y:S01]  /*2ca0*/  FFMA R32, R28.reuse, R40, R61 ;  /* 0x000000281c207223 */ /* 0x048fe2000000003d */
        /* <DEDUP_REMOVED lines=13> */
[----:B------:R-:W-:Y:S01]  /*2d80*/  FFMA R163, R31, R43, R28 ;  /* 0x0000002b1fa37223 */ /* 0x000fe2000000001c */
[----:B------:R-:W-:Y:S01]  /*2d90*/  FFMA R159, R35, R59, R38 ;  /* 0x0000003b239f7223 */ /* 0x000fe20000000026 */
[C---:B-1----:R-:W-:Y:S01]  /*2da0*/  FFMA R60, R20.reuse, R56, R60 ;  /* 0x00000038143c7223 */ /* 0x042fe2000000003c */
        /* <DEDUP_REMOVED lines=21> */
[----:B------:R-:W2:Y:S01]  /*2f00*/  LDS.128 R20, [R125.X4+UR5+0x1810] ;  /* 0x001810057d147984 */ /* 0x000ea20008004c00 */
[C---:B------:R-:W-:Y:S01]  /*2f10*/  FFMA R64, R24.reuse, R40, R64 ;  /* 0x0000002818407223 */ /* 0x040fe20000000040 */
[C---:B------:R-:W-:Y:S01]  /*2f20*/  FFMA R68, R24.reuse, R56, R68 ;  /* 0x0000003818447223 */ /* 0x040fe20000000044 */
[C---:B------:R-:W-:Y:S01]  /*2f30*/  FFMA R39, R25.reuse, R45, R66 ;  /* 0x0000002d19277223 */ /* 0x040fe20000000042 */
[----:B------:R-:W-:Y:S01]  /*2f40*/  FFMA R70, R24, R52, R70 ;  /* 0x0000003418467223 */ /* 0x000fe20000000046 */
[C---:B------:R-:W-:Y:S01]  /*2f50*/  FFMA R49, R25.reuse, R41, R64 ;  /* 0x0000002919317223 */ /* 0x040fe20000000040 */
[C---:B------:R-:W-:Y:S01]  /*2f60*/  FFMA R37, R25.reuse, R57, R68 ;  /* 0x0000003919257223 */ /* 0x040fe20000000044 */
[----:B------:R-:W4:Y:S01]  /*2f70*/  LDS.128 R64, [R125.X4+UR5+0x1890] ;  /* 0x001890057d407984 */ /* 0x000f220008004c00 */
[----:B------:R-:W-:Y:S01]  /*2f80*/  FFMA R25, R25, R53, R70 ;  /* 0x0000003519197223 */ /* 0x000fe20000000046 */
[C---:B------:R-:W-:Y:S01]  /*2f90*/  FFMA R70, R26.reuse, R46, R39 ;  /* 0x0000002e1a467223 */ /* 0x040fe20000000027 */
[C---:B------:R-:W-:Y:S01]  /*2fa0*/  FFMA R96, R26.reuse, R58, R37 ;  /* 0x0000003a1a607223 */ /* 0x040fe20000000025 */
[C---:B------:R-:W-:Y:S01]  /*2fb0*/  FFMA R68, R26.reuse, R42, R49 ;  /* 0x0000002a1a447223 */ /* 0x040fe20000000031 */
[----:B------:R-:W-:Y:S01]  /*2fc0*/  FFMA R98, R26, R54, R25 ;  /* 0x000000361a627223 */ /* 0x000fe20000000019 */
[----:B------:R-:W4:Y:S01]  /*2fd0*/  LDS.128 R48, [R125.X4+UR5+0x1910] ;  /* 0x001910057d307984 */ /* 0x000f220008004c00 */
[C---:B------:R-:W-:Y:S01]  /*2fe0*/  FFMA R96, R27.reuse, R59, R96 ;  /* 0x0000003b1b607223 */ /* 0x040fe20000000060 */
[C---:B------:R-:W-:Y:S01]  /*2ff0*/  FFMA R70, R27.reuse, R47, R70 ;  /* 0x0000002f1b467223 */ /* 0x040fe20000000046 */
[C---:B------:R-:W-:Y:S01]  /*3000*/  FFMA R68, R27.reuse, R43, R68 ;  /* 0x0000002b1b447223 */ /* 0x040fe20000000044 */
[----:B------:R-:W-:Y:S01]  /*3010*/  FFMA R98, R27, R55, R98 ;  /* 0x000000371b627223 */ /* 0x000fe20000000062 */
[----:B------:R-:W4:Y:S01]  /*3020*/  LDS.128 R60, [R125.X4+UR5+0x1990] ;  /* 0x001990057d3c7984 */ /* 0x000f220008004c00 */
[C---:B-1----:R-:W-:Y:S01]  /*3030*/  FFMA R84, R32.reuse, R56, R84 ;  /* 0x0000003820547223 */ /* 0x042fe20000000054 */
[C---:B------:R-:W-:Y:S01]  /*3040*/  FFMA R78, R32.reuse, R44, R78 ;  /* 0x0000002c204e7223 */ /* 0x040fe2000000004e */
[C---:B------:R-:W-:Y:S01]  /*3050*/  FFMA R76, R32.reuse, R40, R76 ;  /* 0x00000028204c7223 */ /* 0x040fe2000000004c */
[----:B------:R-:W-:Y:S01]  /*3060*/  FFMA R86, R32, R52, R86 ;  /* 0x0000003420567223 */ /* 0x000fe20000000056 */
[C---:B------:R-:W-:Y:S01]  /*3070*/  FFMA R25, R33.reuse, R57, R84 ;  /* 0x0000003921197223 */ /* 0x040fe20000000054 */
[C---:B------:R-:W-:Y:S01]  /*3080*/  FFMA R27, R33.reuse, R45, R78 ;  /* 0x0000002d211b7223 */ /* 0x040fe2000000004e */
[C---:B------:R-:W-:Y:S01]  /*3090*/  FFMA R37, R33.reuse, R41, R76 ;  /* 0x0000002921257223 */ /* 0x040fe2000000004c */
[-C--:B------:R-:W-:Y:S01]  /*30a0*/  FFMA R33, R33, R53.reuse, R86 ;  /* 0x0000003521217223 */ /* 0x080fe20000000056 */
[----:B------:R-:W-:Y:S01]  /*30b0*/  FFMA R84, R34, R58, R25 ;  /* 0x0000003a22547223 */ /* 0x000fe20000000019 */
[C---:B---3--:R-:W-:Y:S01]  /*30c0*/  FFMA R94, R28.reuse, R52, R94 ;  /* 0x000000341c5e7223 */ /* 0x048fe2000000005e */
        /* <DEDUP_REMOVED lines=24> */
[C---:B----4-:R-:W-:Y:S01]  /*3250*/  FFMA R142, R64.reuse, R52, R142 ;  /* 0x00000034408e7223 */ /* 0x050fe2000000008e */
        /* <DEDUP_REMOVED lines=23> */
[----:B------:R-:W-:Y:S01]  /*33d0*/  LDS.128 R36, [R125.X4+UR5+0x20] ;  /* 0x000020057d247984 */ /* 0x000fe20008004c00 */
[----:B------:R-:W-:Y:S01]  /*33e0*/  FFMA R65, R65, R57, R140 ;  /* 0x0000003941417223 */ /* 0x000fe2000000008c */
[C---:B------:R-:W-:Y:S01]  /*33f0*/  FFMA R64, R48.reuse, R40, R81 ;  /* 0x0000002830407223 */ /* 0x040fe20000000051 */
[----:B------:R-:W-:Y:S01]  /*3400*/  FFMA R140, R48, R56, R97 ;  /* 0x00000038308c7223 */ /* 0x000fe20000000061 */
[----:B------:R-:W1:Y:S01]  /*3410*/  LDS.128 R20, [R129+0xa0] ;  /* 0x0000a00081147984 */ /* 0x000e620000000c00 */
[----:B------:R-:W-:Y:S01]  /*3420*/  FFMA R136, R66, R58, R65 ;  /* 0x0000003a42887223 */ /* 0x000fe20000000041 */
[C---:B------:R-:W-:Y:S01]  /*3430*/  FFMA R66, R48.reuse, R44, R83 ;  /* 0x0000002c30427223 */ /* 0x040fe20000000053 */
[C---:B------:R-:W-:Y:S01]  /*3440*/  FFMA R110, R67.reuse, R47, R110 ;  /* 0x0000002f436e7223 */ /* 0x040fe2000000006e */
[----:B------:R-:W2:Y:S01]  /*3450*/  LDS.128 R24, [R129+0x120] ;  /* 0x0001200081187984 */ /* 0x000ea20000000c00 */
[C---:B------:R-:W-:Y:S01]  /*3460*/  FFMA R136, R67.reuse, R59, R136 ;  /* 0x0000003b43887223 */ /* 0x040fe20000000088 */
[C---:B------:R-:W-:Y:S01]  /*3470*/  FFMA R108, R67.reuse, R43, R108 ;  /* 0x0000002b436c7223 */ /* 0x040fe2000000006c */
[----:B------:R-:W-:Y:S01]  /*3480*/  FFMA R138, R67, R55, R138 ;  /* 0x00000037438a7223 */ /* 0x000fe2000000008a */
[----:B------:R-:W3:Y:S01]  /*3490*/  LDS.128 R28, [R129+0x20] ;  /* 0x00002000811c7984 */ /* 0x000ee20000000c00 */
        /* <DEDUP_REMOVED lines=16> */
[----:B------:R-:W4:Y:S01]  /*35a0*/  LDS.128 R48, [R125.X4+UR5+0x120] ;  /* 0x000120057d307984 */ /* 0x000f220008004c00 */
        /* <DEDUP_REMOVED lines=14> */
[----:B-1----:R-:W-:Y:S01]  /*3690*/  FFMA R42, R36, R20, R101 ;  /* 0x00000014242a7223 */ /* 0x002fe20000000065 */
[----:B------:R-:W-:-:S02]  /*36a0*/  FFMA R73, R63, R59, R58 ;  /* 0x0000003b3f497223 */ /* 0x000fc4000000003a */
[----:B------:R-:W-:Y:S01]  /*36b0*/  LDS.128 R60, [R125.X4+UR5+0x19a0] ;  /* 0x0019a0057d3c7984 */ /* 0x000fe20008004c00 */
[C---:B--2---:R-:W-:Y:S01]  /*36c0*/  FFMA R44, R36.reuse, R24, R131 ;  /* 0x00000018242c7223 */ /* 0x044fe20000000083 */
[C---:B------:R-:W-:Y:S01]  /*36d0*/  FFMA R47, R37.reuse, R21, R42 ;  /* 0x00000015252f7223 */ /* 0x040fe2000000002a */
[----:B---3--:R-:W-:Y:S02]  /*36e0*/  FFMA R40, R36, R28, R91 ;  /* 0x0000001c24287223 */ /* 0x008fe4000000005b */
[C---:B------:R-:W-:Y:S01]  /*36f0*/  FFMA R45, R37.reuse, R25, R44 ;  /* 0x00000019252d7223 */ /* 0x040fe2000000002c */
[----:B------:R-:W-:Y:S01]  /*3700*/  FFMA R44, R38, R22, R47 ;  /* 0x00000016262c7223 */ /* 0x000fe2000000002f */
[----:B----4-:R-:W-:Y:S01]  /*3710*/  FFMA R36, R36, R32, R133 ;  /* 0x0000002024247223 */ /* 0x010fe20000000085 */
[C---:B------:R-:W-:Y:S01]  /*3720*/  FFMA R53, R37.reuse, R29, R40 ;  /* 0x0000001d25357223 */ /* 0x040fe20000000028 */
[C---:B------:R-:W-:Y:S01]  /*3730*/  FFMA R46, R38.reuse, R26, R45 ;  /* 0x0000001a262e7223 */ /* 0x040fe2000000002d */
[----:B------:R-:W1:Y:S01]  /*3740*/  LDS.128 R40, [R125.X4+UR5+0x1a0] ;  /* 0x0001a0057d287984 */ /* 0x000e620008004c00 */
[----:B------:R-:W-:Y:S01]  /*3750*/  FFMA R37, R37, R33, R36 ;  /* 0x0000002125257223 */ /* 0x000fe20000000024 */
[----:B------:R-:W-:Y:S01]  /*3760*/  FFMA R36, R38, R30, R53 ;  /* 0x0000001e26247223 */ /* 0x000fe20000000035 */
        /* <DEDUP_REMOVED lines=12> */
[C---:B------:R-:W-:Y:S01]  /*3830*/  FFMA R44, R66.reuse, R22, R53 ;  /* 0x00000016422c7223 */ /* 0x040fe20000000035 */
[----:B------:R-:W2:Y:S01]  /*3840*/  LDS.128 R36, [R125.X4+UR5+0x820] ;  /* 0x000820057d247984 */ /* 0x000ea20008004c00 */
        /* <DEDUP_REMOVED lines=71> */
[C---:B-1----:R-:W-:Y:S01]  /*3cc0*/  FFMA R44, R48.reuse, R20, R93 ;  /* 0x00000014302c7223 */ /* 0x042fe2000000005d */
        /* <DEDUP_REMOVED lines=13> */
[----:B------:R-:W-:Y:S01]  /*3da0*/  FFMA R50, R50, R30, R49 ;  /* 0x0000001e32327223 */ /* 0x000fe20000000031 */
[C---:B------:R-:W-:Y:S01]  /*3db0*/  FFMA R93, R51.reuse, R23, R48 ;  /* 0x00000017335d7223 */ /* 0x040fe20000000030 */
[----:B------:R-:W1:Y:S01]  /*3dc0*/  LDS.128 R44, [R125.X4+UR5+0x10a0] ;  /* 0x0010a0057d2c7984 */ /* 0x000e620008004c00 */
[C---:B--2---:R-:W-:Y:S01]  /*3dd0*/  FFMA R48, R40.reuse, R20, R163 ;  /* 0x0000001428307223 */ /* 0x044fe200000000a3 */
        /* <DEDUP_REMOVED lines=15> */
[----:B------:R-:W2:Y:S01]  /*3ed0*/  LDS.128 R48, [R125.X4+UR5+0x1120] ;  /* 0x001120057d307984 */ /* 0x000ea20008004c00 */
[C---:B---3--:R-:W-:Y:S01]  /*3ee0*/  FFMA R42, R36.reuse, R24, R79 ;  /* 0x00000018242a7223 */ /* 0x048fe2000000004f */
        /* <DEDUP_REMOVED lines=14> */
[-C--:B------:R-:W-:Y:S01]  /*3fd0*/  FFMA R90, R38, R30.reuse, R37 ;  /* 0x0000001e265a7223 */ /* 0x080fe20000000025 */
[C---:B------:R-:W-:Y:S01]  /*3fe0*/  FFMA R77, R39.reuse, R23, R36 ;  /* 0x00000017274d7223 */ /* 0x040fe20000000024 */
[C---:B------:R-:W-:Y:S01]  /*3ff0*/  FFMA R88, R39.reuse, R35, R88 ;  /* 0x0000002327587223 */ /* 0x040fe20000000058 */
[C---:B------:R-:W-:Y:S01]  /*4000*/  FFMA R79, R39.reuse, R27, R52 ;  /* 0x0000001b274f7223 */ /* 0x040fe20000000034 */
[-C--:B------:R-:W-:Y:S01]  /*4010*/  FFMA R90, R39, R31.reuse, R90 ;  /* 0x0000001f275a7223 */ /* 0x080fe2000000005a */
[----:B------:R-:W-:Y:S01]  /*4020*/  FFMA R66, R66, R30, R65 ;  /* 0x0000001e42427223 */ /* 0x000fe20000000041 */
[----:B------:R-:W4:Y:S01]  /*4030*/  LDS.128 R36, [R125.X4+UR5+0x1820] ;  /* 0x001820057d247984 */ /* 0x000f220008004c00 */
[C---:B-1----:R-:W-:Y:S01]  /*4040*/  FFMA R96, R44.reuse, R32, R96 ;  /* 0x000000202c607223 */ /* 0x042fe20000000060 */
[C---:B------:R-:W-:Y:S01]  /*4050*/  FFMA R70, R44.reuse, R24, R70 ;  /* 0x000000182c467223 */ /* 0x040fe20000000046 */
[----:B------:R-:W-:Y:S01]  /*4060*/  FFMA R137, R67, R31, R66 ;  /* 0x0000001f43897223 */ /* 0x000fe20000000042 */
        /* <DEDUP_REMOVED lines=23> */
[-C--:B------:R-:W-:Y:S01]  /*41e0*/  FFMA R49, R49, R29.reuse, R86 ;  /* 0x0000001d31317223 */ /* 0x080fe20000000056 */
[----:B------:R-:W-:Y:S01]  /*41f0*/  FFMA R84, R50, R34, R45 ;  /* 0x0000002232547223 */ /* 0x000fe2000000002d */
[C---:B---3--:R-:W-:Y:S01]  /*4200*/  FFMA R94, R40.reuse, R28, R94 ;  /* 0x0000001c285e7223 */ /* 0x048fe2000000005e */
[C---:B------:R-:W-:Y:S01]  /*4210*/  FFMA R92, R40.reuse, R32, R92 ;  /* 0x00000020285c7223 */ /* 0x040fe2000000005c */
[C---:B------:R-:W-:Y:S01]  /*4220*/  FFMA R82, R40.reuse, R24, R82 ;  /* 0x0000001828527223 */ /* 0x040fe20000000052 */
[----:B------:R-:W-:Y:S01]  /*4230*/  FFMA R80, R40, R20, R80 ;  /* 0x0000001428507223 */ /* 0x000fe20000000050 */
[C---:B------:R-:W-:Y:S01]  /*4240*/  FFMA R78, R50.reuse, R26, R47 ;  /* 0x0000001a324e7223 */ /* 0x040fe2000000002f */
[-C--:B------:R-:W-:Y:S01]  /*4250*/  FFMA R86, R50, R30.reuse, R49 ;  /* 0x0000001e32567223 */ /* 0x080fe20000000031 */
        /* <DEDUP_REMOVED lines=35> */
[----:B------:R-:W-:Y:S01]  /*4490*/  FFMA R136, R64, R32, R136 ;  /* 0x0000002040887223 */ /* 0x000fe20000000088 */
[C---:B------:R-:W-:Y:S01]  /*44a0*/  FFMA R108, R66.reuse, R22, R39 ;  /* 0x00000016426c7223 */ /* 0x040fe20000000027 */
[C---:B------:R-:W-:Y:S01]  /*44b0*/  FFMA R110, R66.reuse, R26, R37 ;  /* 0x0000001a426e7223 */ /* 0x040fe20000000025 */
[----:B------:R-:W-:Y:S01]  /*44c0*/  LDS.128 R52, [R125.X4+UR5+0x30] ;  /* 0x000030057d347984 */ /* 0x000fe20008004c00 */
[----:B------:R-:W-:Y:S01]  /*44d0*/  FFMA R65, R65, R33, R136 ;  /* 0x0000002141417223 */ /* 0x000fe20000000088 */
[----:B------:R-:W-:Y:S01]  /*44e0*/  FFMA R138, R66, R30, R41 ;  /* 0x0000001e428a7223 */ /* 0x000fe20000000029 */
[----:B--2---:R-:W-:Y:S01]  /*44f0*/  FFMA R64, R56, R20, R81 ;  /* 0x0000001438407223 */ /* 0x004fe20000000051 */
[----:B------:R-:W1:Y:S01]  /*4500*/  LDS.128 R36, [R129+0xb0] ;  /* 0x0000b00081247984 */ /* 0x000e620000000c00 */
[----:B------:R-:W-:Y:S01]  /*4510*/  FFMA R136, R66, R34, R65 ;  /* 0x0000002242887223 */ /* 0x000fe20000000041 */
[C---:B------:R-:W-:Y:S01]  /*4520*/  FFMA R66, R56.reuse, R24, R83 ;  /* 0x0000001838427223 */ /* 0x040fe20000000053 */
[C---:B------:R-:W-:Y:S01]  /*4530*/  FFMA R140, R56.reuse, R32, R97 ;  /* 0x00000020388c7223 */ /* 0x040fe20000000061 */
[----:B------:R-:W2:Y:S01]  /*4540*/  LDS.128 R44, [R129+0x30] ;  /* 0x00003000812c7984 */ /* 0x000ea20000000c00 */
[C---:B------:R-:W-:Y:S01]  /*4550*/  FFMA R136, R67.reuse, R35, R136 ;  /* 0x0000002343887223 */ /* 0x040fe20000000088 */
[C---:B------:R-:W-:Y:S01]  /*4560*/  FFMA R110, R67.reuse, R27, R110 ;  /* 0x0000001b436e7223 */ /* 0x040fe2000000006e */
[C---:B------:R-:W-:Y:S01]  /*4570*/  FFMA R108, R67.reuse, R23, R108 ;  /* 0x00000017436c7223 */ /* 0x040fe2000000006c */
[----:B------:R-:W3:Y:S01]  /*4580*/  LDS.128 R40, [R129+0x130] ;  /* 0x0001300081287984 */ /* 0x000ee20000000c00 */
[----:B------:R-:W-:Y:S01]  /*4590*/  FFMA R138, R67, R31, R138 ;  /* 0x0000001f438a7223 */ /* 0x000fe2000000008a */
[C---:B------:R-:W-:Y:S01]  /*45a0*/  FFMA R83, R57.reuse, R25, R66 ;  /* 0x0000001939537223 */ /* 0x040fe20000000042 */
[----:B------:R-:W-:Y:S01]  /*45b0*/  FFMA R97, R57, R21, R64 ;  /* 0x0000001539617223 */ /* 0x000fe20000000040 */
[----:B------:R-:W-:Y:S01]  /*45c0*/  FFMA R56, R56, R28, R99 ;  /* 0x0000001c38387223 */ /* 0x000fe20000000063 */
[----:B------:R-:W4:Y:S01]  /*45d0*/  LDS.128 R64, [R125.X4+UR5+0xb0] ;  /* 0x0000b0057d407984 */ /* 0x000f220008004c00 */
[C---:B------:R-:W-:Y:S01]  /*45e0*/  FFMA R84, R51.reuse, R35, R84 ;  /* 0x0000002333547223 */ /* 0x040fe20000000054 */
[C---:B------:R-:W-:Y:S01]  /*45f0*/  FFMA R78, R51.reuse, R27, R78 ;  /* 0x0000001b334e7223 */ /* 0x040fe2000000004e */
[C---:B------:R-:W-:Y:S01]  /*4600*/  FFMA R76, R51.reuse, R23, R76 ;  /* 0x00000017334c7223 */ /* 0x040fe2000000004c */
[----:B------:R-:W-:Y:S01]  /*4610*/  FFMA R86, R51, R31, R86 ;  /* 0x0000001f33567223 */ /* 0x000fe20000000056 */
[C---:B------:R-:W-:Y:S01]  /*4620*/  FFMA R81, R57.reuse, R33, R140 ;  /* 0x0000002139517223 */ /* 0x040fe2000000008c */
[----:B------:R-:W4:Y:S01]  /*4630*/  LDS.128 R48, [R129+0x1b0] ;  /* 0x0001b00081307984 */ /* 0x000f220000000c00 */
        /* <DEDUP_REMOVED lines=22> */
[C---:B-1----:R-:W-:Y:S01]  /*47a0*/  FFMA R22, R52.reuse, R36, R101 ;  /* 0x0000002434167223 */ /* 0x042fe20000000065 */
[----:B------:R-:W-:Y:S01]  /*47b0*/  FFMA R75, R63, R27, R26 ;  /* 0x0000001b3f4b7223 */ /* 0x000fe2000000001a */
[----:B--2---:R-:W-:Y:S01]  /*47c0*/  FFMA R20, R52, R44, R91 ;  /* 0x0000002c34147223 */ /* 0x004fe2000000005b */
[----:B------:R-:W-:Y:S01]  /*47d0*/  FFMA R34, R62, R34, R33 ;  /* 0x000000223e227223 */ /* 0x000fe20000000021 */
[----:B------:R-:W-:Y:S01]  /*47e0*/  FFMA R27, R53, R37, R22 ;  /* 0x00000025351b7223 */ /* 0x000fe20000000016 */
[----:B------:R-:W-:Y:S01]  /*47f0*/  FFMA R103, R63, R31, R30 ;  /* 0x0000001f3f677223 */ /* 0x000fe2000000001e */
[----:B---3--:R-:W-:Y:S01]  /*4800*/  FFMA R24, R52, R40, R131 ;  /* 0x0000002834187223 */ /* 0x008fe20000000083 */
[C---:B------:R-:W-:Y:S01]  /*4810*/  FFMA R29, R53.reuse, R45, R20 ;  /* 0x0000002d351d7223 */ /* 0x040fe20000000014 */
[C---:B------:R-:W-:Y:S01]  /*4820*/  FFMA R26, R54.reuse, R38, R27 ;  /* 0x00000026361a7223 */ /* 0x040fe2000000001b */
[----:B------:R-:W1:Y:S01]  /*4830*/  LDS.128 R20, [R125.X4+UR5+0x1b0] ;  /* 0x0001b0057d147984 */ /* 0x000e620008004c00 */
[----:B------:R-:W-:Y:S01]  /*4840*/  FFMA R25, R53, R41, R24 ;  /* 0x0000002935197223 */ /* 0x000fe20000000018 */
[----:B------:R-:W-:Y:S01]  /*4850*/  FFMA R24, R54, R46, R29 ;  /* 0x0000002e36187223 */ /* 0x000fe2000000001d */
[C---:B------:R-:W-:Y:S01]  /*4860*/  FFMA R101, R55.reuse, R39, R26 ;  /* 0x0000002737657223 */ /* 0x040fe2000000001a */
[----:B----4-:R-:W-:Y:S01]  /*4870*/  FFMA R26, R64, R40, R107 ;  /* 0x00000028401a7223 */ /* 0x010fe2000000006b */
[----:B------:R-:W-:Y:S01]  /*4880*/  FFMA R28, R54, R42, R25 ;  /* 0x0000002a361c7223 */ /* 0x000fe20000000019 */
[----:B------:R-:W-:Y:S01]  /*4890*/  FFMA R91, R55, R47, R24 ;  /* 0x0000002f375b7223 */ /* 0x000fe20000000018 */
[C---:B------:R-:W-:Y:S01]  /*48a0*/  FFMA R24, R64.reuse, R36, R105 ;  /* 0x0000002440187223 */ /* 0x040fe20000000069 */
[----:B------:R-:W-:Y:S01]  /*48b0*/  FFMA R31, R65, R41, R26 ;  /* 0x00000029411f7223 */ /* 0x000fe2000000001a */
[----:B------:R-:W-:Y:S01]  /*48c0*/  FFMA R131, R55, R43, R28 ;  /* 0x0000002b37837223 */ /* 0x000fe2000000001c */
[----:B------:R-:W-:Y:S01]  /*48d0*/  FFMA R28, R64, R48, R135 ;  /* 0x00000030401c7223 */ /* 0x000fe20000000087 */
[C---:B------:R-:W-:Y:S01]  /*48e0*/  FFMA R33, R65.reuse, R37, R24 ;  /* 0x0000002541217223 */ /* 0x040fe20000000018 */
[C---:B------:R-:W-:Y:S01]  /*48f0*/  FFMA R30, R66.reuse, R42, R31 ;  /* 0x0000002a421e7223 */ /* 0x040fe2000000001f */
[----:B------:R-:W2:Y:S01]  /*4900*/  LDS.128 R24, [R125.X4+UR5+0x830] ;  /* 0x000830057d187984 */ /* 0x000ea20008004c00 */
[----:B------:R-:W-:Y:S01]  /*4910*/  FFMA R29, R65, R49, R28 ;  /* 0x00000031411d7223 */ /* 0x000fe2000000001c */
        /* <DEDUP_REMOVED lines=9> */
[----:B------:R-:W-:Y:S01]  /*49b0*/  FFMA R54, R54, R50, R53 ;  /* 0x0000003236367223 */ /* 0x000fe20000000035 */
        /* <DEDUP_REMOVED lines=13> */
[-C--:B------:R-:W-:Y:S01]  /*4a90*/  FFMA R133, R55, R51.reuse, R54 ;  /* 0x0000003337857223 */ /* 0x080fe20000000036 */
[----:B------:R-:W-:Y:S01]  /*4aa0*/  FFMA R139, R59, R51, R52 ;  /* 0x000000333b8b7223 */ /* 0x000fe20000000034 */
[C---:B-1----:R-:W-:Y:S01]  /*4ab0*/  FFMA R52, R20.reuse, R48, R143 ;  /* 0x0000003014347223 */ /* 0x042fe2000000008f */
        /* <DEDUP_REMOVED lines=85> */
[-C--:B------:R-:W-:Y:S01]  /*5010*/  FFMA R90, R24, R44.reuse, R90 ;  /* 0x0000002c185a7223 */ /* 0x080fe2000000005a */
        /* <DEDUP_REMOVED lines=8> */
[-C--:B------:R-:W-:Y:S01]  /*50a0*/  FFMA R25, R25, R45.reuse, R90 ;  /* 0x0000002d19197223 */ /* 0x080fe2000000005a */
[C---:B------:R-:W-:Y:S01]  /*50b0*/  FFMA R24, R26.reuse, R38, R57 ;  /* 0x000000261a187223 */ /* 0x040fe20000000039 */
[C---:B------:R-:W-:Y:S01]  /*50c0*/  FFMA R88, R26.reuse, R50, R53 ;  /* 0x000000321a587223 */ /* 0x040fe20000000035 */
[----:B------:R-:W-:Y:S01]  /*50d0*/  FFMA R65, R65, R45, R64 ;  /* 0x0000002d41417223 */ /* 0x000fe20000000040 */
[C---:B------:R-:W-:Y:S01]  /*50e0*/  FFMA R52, R26.reuse, R42, R55 ;  /* 0x0000002a1a347223 */ /* 0x040fe20000000037 */
[-C--:B------:R-:W-:Y:S01]  /*50f0*/  FFMA R90, R26, R46.reuse, R25 ;  /* 0x0000002e1a5a7223 */ /* 0x080fe20000000019 */
[C---:B------:R-:W-:Y:S01]  /*5100*/  FFMA R88, R27.reuse, R51, R88 ;  /* 0x000000331b587223 */ /* 0x040fe20000000058 */
[----:B------:R-:W-:Y:S01]  /*5110*/  FFMA R66, R66, R46, R65 ;  /* 0x0000002e42427223 */ /* 0x000fe20000000041 */
[C---:B------:R-:W-:Y:S01]  /*5120*/  FFMA R79, R27.reuse, R43, R52 ;  /* 0x0000002b1b4f7223 */ /* 0x040fe20000000034 */
[C---:B------:R-:W-:Y:S01]  /*5130*/  FFMA R77, R27.reuse, R39, R24 ;  /* 0x000000271b4d7223 */ /* 0x040fe20000000018 */
[-C--:B------:R-:W-:Y:S01]  /*5140*/  FFMA R90, R27, R47.reuse, R90 ;  /* 0x0000002f1b5a7223 */ /* 0x080fe2000000005a */
[----:B------:R-:W-:Y:S01]  /*5150*/  FFMA R137, R67, R47, R66 ;  /* 0x0000002f43897223 */ /* 0x000fe20000000042 */
[----:B------:R-:W4:Y:S01]  /*5160*/  LDS.128 R24, [R125.X4+UR5+0x1830] ;  /* 0x001830057d187984 */ /* 0x000f220008004c00 */
[C---:B-1----:R-:W-:Y:S01]  /*5170*/  FFMA R68, R28.reuse, R36, R68 ;  /* 0x000000241c447223 */ /* 0x042fe20000000044 */
        /* <DEDUP_REMOVED lines=14> */
[C---:B--2---:R-:W-:Y:S01]  /*5260*/  FFMA R84, R32.reuse, R48, R84 ;  /* 0x0000003020547223 */ /* 0x044fe20000000054 */
[C---:B------:R-:W-:Y:S01]  /*5270*/  FFMA R78, R32.reuse, R40, R78 ;  /* 0x00000028204e7223 */ /* 0x040fe2000000004e */
        /* <DEDUP_REMOVED lines=9> */
[-C--:B------:R-:W-:Y:S01]  /*5310*/  FFMA R33, R33, R45.reuse, R86 ;  /* 0x0000002d21217223 */ /* 0x080fe20000000056 */
[C---:B---3--:R-:W-:Y:S01]  /*5320*/  FFMA R94, R20.reuse, R44, R94 ;  /* 0x0000002c145e7223 */ /* 0x048fe2000000005e */
[C---:B------:R-:W-:Y:S01]  /*5330*/  FFMA R92, R20.reuse, R48, R92 ;  /* 0x00000030145c7223 */ /* 0x040fe2000000005c */
[C---:B------:R-:W-:Y:S01]  /*5340*/  FFMA R82, R20.reuse, R40, R82 ;  /* 0x0000002814527223 */ /* 0x040fe20000000052 */
[----:B------:R-:W-:Y:S01]  /*5350*/  FFMA R80, R20, R36, R80 ;  /* 0x0000002414507223 */ /* 0x000fe20000000050 */
        /* <DEDUP_REMOVED lines=13> */
[----:B------:R-:W2:Y:S01]  /*5430*/  LDS.128 R60, [R125.X4+UR5+0x19b0] ;  /* 0x0019b0057d3c7984 */ /* 0x000ea20008004c00 */
[C---:B------:R-:W-:Y:S01]  /*5440*/  FFMA R92, R23.reuse, R51, R92 ;  /* 0x00000033175c7223 */ /* 0x040fe2000000005c */
[C---:B------:R-:W-:Y:S01]  /*5450*/  FFMA R82, R23.reuse, R43, R82 ;  /* 0x0000002b17527223 */ /* 0x040fe20000000052 */
[C---:B------:R-:W-:Y:S01]  /*5460*/  FFMA R80, R23.reuse, R39, R80 ;  /* 0x0000002717507223 */ /* 0x040fe20000000050 */
[----:B------:R-:W-:Y:S01]  /*5470*/  FFMA R94, R23, R47, R94 ;  /* 0x0000002f175e7223 */ /* 0x000fe2000000005e */
[C---:B------:R-:W-:Y:S01]  /*5480*/  FFMA R106, R24.reuse, R44, R106 ;  /* 0x0000002c186a7223 */ /* 0x040fe2000000006a */
[-C--:B------:R-:W-:Y:S01]  /*5490*/  FFMA R100, R24, R36.reuse, R100 ;  /* 0x0000002418647223 */ /* 0x080fe20000000064 */
[C---:B------:R-:W-:Y:S01]  /*54a0*/  FFMA R21, R25.reuse, R49, R104 ;  /* 0x0000003119157223 */ /* 0x040fe20000000068 */
[C---:B------:R-:W-:Y:S01]  /*54b0*/  FFMA R23, R25.reuse, R41, R102 ;  /* 0x0000002919177223 */ /* 0x040fe20000000066 */
[C---:B-1----:R-:W-:Y:S01]  /*54c0*/  FFMA R108, R64.reuse, R36, R108 ;  /* 0x00000024406c7223 */ /* 0x042fe2000000006c */
[----:B------:R-:W-:Y:S01]  /*54d0*/  FFMA R110, R64, R40, R110 ;  /* 0x00000028406e7223 */ /* 0x000fe2000000006e */
[C---:B------:R-:W-:Y:S01]  /*54e0*/  FFMA R29, R25.reuse, R45, R106 ;  /* 0x0000002d191d7223 */ /* 0x040fe2000000006a */
[-C--:B------:R-:W-:Y:S01]  /*54f0*/  FFMA R25, R25, R37.reuse, R100 ;  /* 0x0000002519197223 */ /* 0x080fe20000000064 */
[C---:B------:R-:W-:Y:S01]  /*5500*/  FFMA R104, R26.reuse, R50, R21 ;  /* 0x000000321a687223 */ /* 0x040fe20000000015 */
[----:B------:R-:W-:Y:S01]  /*5510*/  FFMA R102, R26, R42, R23 ;  /* 0x0000002a1a667223 */ /* 0x000fe20000000017 */
[----:B------:R-:W-:Y:S01]  /*5520*/  FFMA R138, R64, R44, R138 ;  /* 0x0000002c408a7223 */ /* 0x000fe2000000008a */
[C---:B------:R-:W-:Y:S01]  /*5530*/  FFMA R23, R65.reuse, R37, R108 ;  /* 0x0000002541177223 */ /* 0x040fe2000000006c */
[C---:B------:R-:W-:Y:S01]  /*5540*/  FFMA R21, R65.reuse, R41, R110 ;  /* 0x0000002941157223 */ /* 0x040fe2000000006e */
[-C--:B------:R-:W-:Y:S01]  /*5550*/  FFMA R100, R26, R38.reuse, R25 ;  /* 0x000000261a647223 */ /* 0x080fe20000000019 */
[----:B------:R-:W-:Y:S01]  /*5560*/  FFMA R25, R65, R45, R138 ;  /* 0x0000002d41197223 */ /* 0x000fe2000000008a */
[----:B------:R-:W-:Y:S01]  /*5570*/  FFMA R76, R34, R38, R53 ;  /* 0x00000026224c7223 */ /* 0x000fe20000000035 */
[----:B------:R-:W-:Y:S01]  /*5580*/  FFMA R106, R26, R46, R29 ;  /* 0x0000002e1a6a7223 */ /* 0x000fe2000000001d */
[----:B------:R-:W-:Y:S01]  /*5590*/  FFMA R136, R64, R48, R136 ;  /* 0x0000003040887223 */ /* 0x000fe20000000088 */
[C---:B------:R-:W-:Y:S01]  /*55a0*/  FFMA R108, R66.reuse, R38, R23 ;  /* 0x00000026426c7223 */ /* 0x040fe20000000017 */
[C---:B------:R-:W-:Y:S01]  /*55b0*/  FFMA R110, R66.reuse, R42, R21 ;  /* 0x0000002a426e7223 */ /* 0x040fe20000000015 */
[----:B------:R-:W-:Y:S01]  /*55c0*/  LDS.128 R52, [R125.X4+UR5+0x40] ;  /* 0x000040057d347984 */ /* 0x000fe20008004c00 */
[C---:B------:R-:W-:Y:S01]  /*55d0*/  FFMA R104, R27.reuse, R51, R104 ;  /* 0x000000331b687223 */ /* 0x040fe20000000068 */
[C---:B------:R-:W-:Y:S01]  /*55e0*/  FFMA R102, R27.reuse, R43, R102 ;  /* 0x0000002b1b667223 */ /* 0x040fe20000000066 */
[C---:B------:R-:W-:Y:S01]  /*55f0*/  FFMA R100, R27.reuse, R39, R100 ;  /* 0x000000271b647223 */ /* 0x040fe20000000064 */
[----:B------:R-:W-:Y:S01]  /*5600*/  LDS.128 R20, [R129+0xc0] ;  /* 0x0000c00081147984 */ /* 0x000fe20000000c00 */
[----:B------:R-:W-:Y:S01]  /*5610*/  FFMA R106, R27, R47, R106 ;  /* 0x0000002f1b6a7223 */ /* 0x000fe2000000006a */
[----:B------:R-:W-:Y:S01]  /*5620*/  FFMA R65, R65, R49, R136 ;  /* 0x0000003141417223 */ /* 0x000fe20000000088 */
[----:B------:R-:W-:Y:S01]  /*5630*/  FFMA R138, R66, R46, R25 ;  /* 0x0000002e428a7223 */ /* 0x000fe20000000019 */
[----:B------:R-:W1:Y:S01]  /*5640*/  LDS.128 R28, [R129+0x40] ;  /* 0x00004000811c7984 */ /* 0x000e620000000c00 */
[----:B------:R-:W-:Y:S01]  /*5650*/  FFMA R64, R56, R36, R81 ;  /* 0x0000002438407223 */ /* 0x000fe20000000051 */
[----:B------:R-:W-:Y:S01]  /*5660*/  FFMA R136, R66, R50, R65 ;  /* 0x0000003242887223 */ /* 0x000fe20000000041 */
[C---:B------:R-:W-:Y:S01]  /*5670*/  FFMA R66, R56.reuse, R40, R83 ;  /* 0x0000002838427223 */ /* 0x040fe20000000053 */
[----:B------:R-:W3:Y:S01]  /*5680*/  LDS.128 R24, [R129+0x140] ;  /* 0x0001400081187984 */ /* 0x000ee20000000c00 */
[C---:B------:R-:W-:Y:S01]  /*5690*/  FFMA R140, R56.reuse, R48, R97 ;  /* 0x00000030388c7223 */ /* 0x040fe20000000061 */
[C---:B------:R-:W-:Y:S01]  /*56a0*/  FFMA R136, R67.reuse, R51, R136 ;  /* 0x0000003343887223 */ /* 0x040fe20000000088 */
[C---:B------:R-:W-:Y:S01]  /*56b0*/  FFMA R110, R67.reuse, R43, R110 ;  /* 0x0000002b436e7223 */ /* 0x040fe2000000006e */
[C---:B------:R-:W-:Y:S01]  /*56c0*/  FFMA R108, R67.reuse, R39, R108 ;  /* 0x00000027436c7223 */ /* 0x040fe2000000006c */
        /* <DEDUP_REMOVED lines=33> */
[----:B------:R-:W-:Y:S01]  /*58e0*/  FFMA R38, R52, R20, R101 ;  /* 0x0000001434267223 */ /* 0x000fe20000000065 */
[----:B------:R-:W-:Y:S01]  /*58f0*/  FFMA R46, R62, R46, R45 ;  /* 0x0000002e3e2e7223 */ /* 0x000fe2000000002d */
[----:B------:R-:W-:Y:S01]  /*5900*/  FFMA R75, R63, R43, R42 ;  /* 0x0000002b3f4b7223 */ /* 0x000fe2000000002a */
[----:B---3--:R-:W-:Y:S01]  /*5910*/  FFMA R40, R52, R24, R131 ;  /* 0x0000001834287223 */ /* 0x008fe20000000083 */
[C---:B------:R-:W-:Y:S01]  /*5920*/  FFMA R43, R53.reuse, R21, R38 ;  /* 0x00000015352b7223 */ /* 0x040fe20000000026 */
[C---:B------:R-:W-:Y:S01]  /*5930*/  FFMA R45, R53.reuse, R29, R36 ;  /* 0x0000001d352d7223 */ /* 0x040fe20000000024 */
[----:B------:R-:W-:Y:S01]  /*5940*/  FFMA R50, R62, R50, R49 ;  /* 0x000000323e327223 */ /* 0x000fe20000000031 */
[----:B------:R-:W1:Y:S01]  /*5950*/  LDS.128 R36, [R125.X4+UR5+0x1c0] ;  /* 0x0001c0057d247984 */ /* 0x000e620008004c00 */
[----:B------:R-:W-:Y:S01]  /*5960*/  FFMA R41, R53, R25, R40 ;  /* 0x0000001935297223 */ /* 0x000fe20000000028 */
[C---:B------:R-:W-:Y:S01]  /*5970*/  FFMA R42, R54.reuse, R22, R43 ;  /* 0x00000016362a7223 */ /* 0x040fe2000000002b */
[C---:B------:R-:W-:Y:S01]  /*5980*/  FFMA R40, R54.reuse, R30, R45 ;  /* 0x0000001e36287223 */ /* 0x040fe2000000002d */
[----:B------:R-:W-:Y:S01]  /*5990*/  FFMA R103, R63, R47, R46 ;  /* 0x0000002f3f677223 */ /* 0x000fe2000000002e */
[----:B------:R-:W-:Y:S01]  /*59a0*/  FFMA R44, R54, R26, R41 ;  /* 0x0000001a362c7223 */ /* 0x000fe20000000029 */
[C---:B------:R-:W-:Y:S01]  /*59b0*/  FFMA R101, R55.reuse, R23, R42 ;  /* 0x0000001737657223 */ /* 0x040fe2000000002a */
[C---:B------:R-:W-:Y:S01]  /*59c0*/  FFMA R91, R55.reuse, R31, R40 ;  /* 0x0000001f375b7223 */ /* 0x040fe20000000028 */
[C---:B----4-:R-:W-:Y:S01]  /*59d0*/  FFMA R42, R64.reuse, R24, R107 ;  /* 0x00000018402a7223 */ /* 0x050fe2000000006b */
[C---:B------:R-:W-:Y:S01]  /*59e0*/  FFMA R40, R64.reuse, R20, R105 ;  /* 0x0000001440287223 */ /* 0x040fe20000000069 */
[----:B------:R-:W-:Y:S01]  /*59f0*/  FFMA R131, R55, R27, R44 ;  /* 0x0000001b37837223 */ /* 0x000fe2000000002c */
[-C--:B------:R-:W-:Y:S01]  /*5a00*/  FFMA R44, R64, R32.reuse, R135 ;  /* 0x00000020402c7223 */ /* 0x080fe20000000087 */
[C---:B------:R-:W-:Y:S01]  /*5a10*/  FFMA R47, R65.reuse, R25, R42 ;  /* 0x00000019412f7223 */ /* 0x040fe2000000002a */
[C---:B------:R-:W-:Y:S01]  /*5a20*/  FFMA R49, R65.reuse, R21, R40 ;  /* 0x0000001541317223 */ /* 0x040fe20000000028 */
[----:B------:R-:W-:Y:S01]  /*5a30*/  FFMA R52, R52, R32, R133 ;  /* 0x0000002034347223 */ /* 0x000fe20000000085 */
[----:B------:R-:W3:Y:S01]  /*5a40*/  LDS.128 R40, [R125.X4+UR5+0x840] ;  /* 0x000840057d287984 */ /* 0x000ee20008004c00 */
[-C--:B------:R-:W-:Y:S01]  /*5a50*/  FFMA R45, R65, R33.reuse, R44 ;  /* 0x00000021412d7223 */ /* 0x080fe2000000002c */
[C---:B------:R-:W-:Y:S01]  /*5a60*/  FFMA R46, R66.reuse, R26, R47 ;  /* 0x0000001a422e7223 */ /* 0x040fe2000000002f */
[C---:B------:R-:W-:Y:S01]  /*5a70*/  FFMA R44, R66.reuse, R22, R49 ;  /* 0x00000016422c7223 */ /* 0x040fe20000000031 */
[----:B------:R-:W-:Y:S01]  /*5a80*/  FFMA R53, R53, R33, R52 ;  /* 0x0000002135357223 */ /* 0x000fe20000000034 */
[----:B------:R-:W-:Y:S01]  /*5a90*/  FFMA R48, R66, R34, R45 ;  /* 0x0000002242307223 */ /* 0x000fe2000000002d */
[C---:B------:R-:W-:Y:S01]  /*5aa0*/  FFMA R107, R67.reuse, R27, R46 ;  /* 0x0000001b436b7223 */ /* 0x040fe2000000002e */
[----:B------:R-:W-:Y:S01]  /*5ab0*/  FFMA R105, R67, R23, R44 ;  /* 0x0000001743697223 */ /* 0x000fe2000000002c */
[C---:B--2---:R-:W-:Y:S01]  /*5ac0*/  FFMA R46, R56.reuse, R24, R87 ;  /* 0x00000018382e7223 */ /* 0x044fe20000000057 */
        /* <DEDUP_REMOVED lines=13> */
[----:B------:R-:W-:Y:S01]  /*5ba0*/  FFMA R52, R58, R34, R49 ;  /* 0x000000223a347223 */ /* 0x000fe20000000031 */
[C---:B------:R-:W-:Y:S01]  /*5bb0*/  FFMA R87, R59.reuse, R27, R50 ;  /* 0x0000001b3b577223 */ /* 0x040fe20000000032 */
[C---:B------:R-:W-:Y:S01]  /*5bc0*/  FFMA R85, R59.reuse, R23, R48 ;  /* 0x000000173b557223 */ /* 0x040fe20000000030 */
[C---:B-1----:R-:W-:Y:S01]  /*5bd0*/  FFMA R50, R36.reuse, R24, R111 ;  /* 0x0000001824327223 */ /* 0x042fe2000000006f */
[-C--:B------:R-:W-:Y:S01]  /*5be0*/  FFMA R139, R59, R35.reuse, R52 ;  /* 0x000000233b8b7223 */ /* 0x080fe20000000034 */
        /* <DEDUP_REMOVED lines=66> */
[C---:B---3--:R-:W-:Y:S01]  /*6010*/  FFMA R48, R36.reuse, R20, R163 ;  /* 0x0000001424307223 */ /* 0x048fe200000000a3 */
        /* <DEDUP_REMOVED lines=13> */
[----:B------:R-:W-:Y:S01]  /*60f0*/  FFMA R163, R39, R23, R36 ;  /* 0x0000001727a37223 */ /* 0x000fe20000000024 */
[-C--:B------:R-:W-:Y:S01]  /*6100*/  FFMA R159, R51, R35.reuse, R54 ;  /* 0x00000023339f7223 */ /* 0x080fe20000000036 */
[C---:B--2---:R-:W-:Y:S01]  /*6110*/  FFMA R38, R40.reuse, R24, R79 ;  /* 0x0000001828267223 */ /* 0x044fe2000000004f */
[C---:B------:R-:W-:Y:S01]  /*6120*/  FFMA R36, R40.reuse, R20, R77 ;  /* 0x0000001428247223 */ /* 0x040fe2000000004d */
[----:B------:R-:W2:Y:S01]  /*6130*/  LDS.128 R48, [R125.X4+UR5+0x1140] ;  /* 0x001140057d307984 */ /* 0x000ea20008004c00 */
[C---:B------:R-:W-:Y:S01]  /*6140*/  FFMA R72, R39.reuse, R35, R72 ;  /* 0x0000002327487223 */ /* 0x040fe20000000048 */
[C---:B------:R-:W-:Y:S01]  /*6150*/  FFMA R165, R39.reuse, R27, R52 ;  /* 0x0000001b27a57223 */ /* 0x040fe20000000034 */
[----:B------:R-:W-:Y:S01]  /*6160*/  FFMA R74, R39, R31, R74 ;  /* 0x0000001f274a7223 */ /* 0x000fe2000000004a */
[C---:B------:R-:W-:Y:S01]  /*6170*/  FFMA R55, R41.reuse, R25, R38 ;  /* 0x0000001929377223 */ /* 0x040fe20000000026 */
[C---:B------:R-:W-:Y:S01]  /*6180*/  FFMA R57, R41.reuse, R21, R36 ;  /* 0x0000001529397223 */ /* 0x040fe20000000024 */
[C---:B------:R-:W-:Y:S01]  /*6190*/  FFMA R88, R40.reuse, R32, R88 ;  /* 0x0000002028587223 */ /* 0x040fe20000000058 */
[----:B------:R-:W3:Y:S01]  /*61a0*/  LDS.128 R36, [R125.X4+UR5+0x11c0] ;  /* 0x0011c0057d247984 */ /* 0x000ee20008004c00 */
[-C--:B------:R-:W-:Y:S01]  /*61b0*/  FFMA R90, R40, R28.reuse, R90 ;  /* 0x0000001c285a7223 */ /* 0x080fe2000000005a */
[----:B------:R-:W-:Y:S01]  /*61c0*/  FFMA R64, R64, R28, R137 ;  /* 0x0000001c40407223 */ /* 0x000fe20000000089 */
[C---:B------:R-:W-:Y:S01]  /*61d0*/  FFMA R53, R41.reuse, R33, R88 ;  /* 0x0000002129357223 */ /* 0x040fe20000000058 */
[C---:B------:R-:W-:Y:S01]  /*61e0*/  FFMA R40, R42.reuse, R22, R57 ;  /* 0x000000162a287223 */ /* 0x040fe20000000039 */
[-C--:B------:R-:W-:Y:S01]  /*61f0*/  FFMA R41, R41, R29.reuse, R90 ;  /* 0x0000001d29297223 */ /* 0x080fe2000000005a */
        /* <DEDUP_REMOVED lines=8> */
[C---:B-1----:R-:W-:Y:S01]  /*6280*/  FFMA R96, R44.reuse, R32, R96 ;  /* 0x000000202c607223 */ /* 0x042fe20000000060 */
[C---:B------:R-:W-:Y:S01]  /*6290*/  FFMA R70, R44.reuse, R24, R70 ;  /* 0x000000182c467223 */ /* 0x040fe20000000046 */
[----:B------:R-:W-:Y:S01]  /*62a0*/  FFMA R68, R44, R20, R68 ;  /* 0x000000142c447223 */ /* 0x000fe20000000044 */
[----:B------:R-:W-:Y:S01]  /*62b0*/  FFMA R66, R66, R30, R65 ;  /* 0x0000001e42427223 */ /* 0x000fe20000000041 */
[----:B------:R-:W-:Y:S01]  /*62c0*/  FFMA R98, R44, R28, R98 ;  /* 0x0000001c2c627223 */ /* 0x000fe20000000062 */
[----:B------:R-:W1:Y:S01]  /*62d0*/  LDS.128 R40, [R125.X4+UR5+0x1840] ;  /* 0x001840057d287984 */ /* 0x000e620008004c00 */
[C---:B------:R-:W-:Y:S01]  /*62e0*/  FFMA R53, R45.reuse, R33, R96 ;  /* 0x000000212d357223 */ /* 0x040fe20000000060 */
[C---:B------:R-:W-:Y:S01]  /*62f0*/  FFMA R55, R45.reuse, R25, R70 ;  /* 0x000000192d377223 */ /* 0x040fe20000000046 */
[C---:B------:R-:W-:Y:S01]  /*6300*/  FFMA R57, R45.reuse, R21, R68 ;  /* 0x000000152d397223 */ /* 0x040fe20000000044 */
[----:B------:R-:W-:Y:S01]  /*6310*/  FFMA R45, R45, R29, R98 ;  /* 0x0000001d2d2d7223 */ /* 0x000fe20000000062 */
[----:B------:R-:W-:Y:S01]  /*6320*/  FFMA R137, R67, R31, R66 ;  /* 0x0000001f43897223 */ /* 0x000fe20000000042 */
[C---:B------:R-:W-:Y:S01]  /*6330*/  FFMA R96, R46.reuse, R34, R53 ;  /* 0x000000222e607223 */ /* 0x040fe20000000035 */
[----:B------:R-:W4:Y:S01]  /*6340*/  LDS.128 R64, [R125.X4+UR5+0x18c0] ;  /* 0x0018c0057d407984 */ /* 0x000f220008004c00 */
        /* <DEDUP_REMOVED lines=8> */
[----:B------:R-:W-:Y:S01]  /*63d0*/  FFMA R98, R47, R31, R98 ;  /* 0x0000001f2f627223 */ /* 0x000fe20000000062 */
[C---:B------:R-:W-:Y:S01]  /*63e0*/  FFMA R76, R48.reuse, R20, R76 ;  /* 0x00000014304c7223 */ /* 0x040fe2000000004c */
[C---:B------:R-:W-:Y:S01]  /*63f0*/  FFMA R45, R49.reuse, R33, R84 ;  /* 0x00000021312d7223 */ /* 0x040fe20000000054 */
[----:B------:R-:W-:Y:S01]  /*6400*/  FFMA R47, R49, R25, R78 ;  /* 0x00000019312f7223 */ /* 0x000fe2000000004e */
[----:B------:R-:W-:Y:S01]  /*6410*/  FFMA R86, R48, R28, R86 ;  /* 0x0000001c30567223 */ /* 0x000fe20000000056 */
[C---:B---3--:R-:W-:Y:S01]  /*6420*/  FFMA R92, R36.reuse, R32, R92 ;  /* 0x00000020245c7223 */ /* 0x048fe2000000005c */
[----:B------:R-:W-:Y:S01]  /*6430*/  FFMA R82, R36, R24, R82 ;  /* 0x0000001824527223 */ /* 0x000fe20000000052 */
[C---:B------:R-:W-:Y:S01]  /*6440*/  FFMA R84, R50.reuse, R34, R45 ;  /* 0x0000002232547223 */ /* 0x040fe2000000002d */
[----:B------:R-:W-:Y:S01]  /*6450*/  FFMA R78, R50, R26, R47 ;  /* 0x0000001a324e7223 */ /* 0x000fe2000000002f */
[C---:B------:R-:W-:Y:S01]  /*6460*/  FFMA R45, R37.reuse, R33, R92 ;  /* 0x00000021252d7223 */ /* 0x040fe2000000005c */
[----:B------:R-:W-:Y:S01]  /*6470*/  FFMA R47, R37, R25, R82 ;  /* 0x00000019252f7223 */ /* 0x000fe20000000052 */
[C---:B------:R-:W-:Y:S01]  /*6480*/  FFMA R53, R49.reuse, R21, R76 ;  /* 0x0000001531357223 */ /* 0x040fe2000000004c */
[-C--:B------:R-:W-:Y:S01]  /*6490*/  FFMA R49, R49, R29.reuse, R86 ;  /* 0x0000001d31317223 */ /* 0x080fe20000000056 */
[C---:B------:R-:W-:Y:S01]  /*64a0*/  FFMA R92, R38.reuse, R34, R45 ;  /* 0x00000022265c7223 */ /* 0x040fe2000000002d */
[----:B------:R-:W-:Y:S01]  /*64b0*/  FFMA R82, R38, R26, R47 ;  /* 0x0000001a26527223 */ /* 0x000fe2000000002f */
[C---:B------:R-:W-:Y:S01]  /*64c0*/  FFMA R94, R36.reuse, R28, R94 ;  /* 0x0000001c245e7223 */ /* 0x040fe2000000005e */
[----:B------:R-:W2:Y:S01]  /*64d0*/  LDS.128 R44, [R125.X4+UR5+0x1940] ;  /* 0x001940057d2c7984 */ /* 0x000ea20008004c00 */
[----:B------:R-:W-:Y:S01]  /*64e0*/  FFMA R80, R36, R20, R80 ;  /* 0x0000001424507223 */ /* 0x000fe20000000050 */
[-C--:B------:R-:W-:Y:S01]  /*64f0*/  FFMA R86, R50, R30.reuse, R49 ;  /* 0x0000001e32567223 */ /* 0x080fe20000000031 */
[----:B------:R-:W-:Y:S01]  /*6500*/  FFMA R49, R37, R29, R94 ;  /* 0x0000001d25317223 */ /* 0x000fe2000000005e */
[----:B------:R-:W-:Y:S01]  /*6510*/  FFMA R92, R39, R35, R92 ;  /* 0x00000023275c7223 */ /* 0x000fe2000000005c */
[----:B------:R-:W-:Y:S01]  /*6520*/  FFMA R37, R37, R21, R80 ;  /* 0x0000001525257223 */ /* 0x000fe20000000050 */
[C---:B------:R-:W-:Y:S01]  /*6530*/  FFMA R82, R39.reuse, R27, R82 ;  /* 0x0000001b27527223 */ /* 0x040fe20000000052 */
[----:B------:R-:W-:Y:S01]  /*6540*/  FFMA R94, R38, R30, R49 ;  /* 0x0000001e265e7223 */ /* 0x000fe20000000031 */
[----:B-1----:R-:W-:Y:S01]  /*6550*/  FFMA R106, R40, R28, R106 ;  /* 0x0000001c286a7223 */ /* 0x002fe2000000006a */
[----:B------:R-:W-:Y:S01]  /*6560*/  FFMA R80, R38, R22, R37 ;  /* 0x0000001626507223 */ /* 0x000fe20000000025 */
[C---:B------:R-:W-:Y:S01]  /*6570*/  FFMA R104, R40.reuse, R32, R104 ;  /* 0x0000002028687223 */ /* 0x040fe20000000068 */
[C---:B------:R-:W-:Y:S01]  /*6580*/  FFMA R102, R40.reuse, R24, R102 ;  /* 0x0000001828667223 */ /* 0x040fe20000000066 */
[----:B------:R-:W-:Y:S01]  /*6590*/  FFMA R100, R40, R20, R100 ;  /* 0x0000001428647223 */ /* 0x000fe20000000064 */
[C---:B------:R-:W-:Y:S01]  /*65a0*/  FFMA R80, R39.reuse, R23, R80 ;  /* 0x0000001727507223 */ /* 0x040fe20000000050 */
[----:B------:R-:W-:Y:S01]  /*65b0*/  FFMA R94, R39, R31, R94 ;  /* 0x0000001f275e7223 */ /* 0x000fe2000000005e */
[----:B------:R-:W1:Y:S01]  /*65c0*/  LDS.128 R60, [R125.X4+UR5+0x19c0] ;  /* 0x0019c0057d3c7984 */ /* 0x000e620008004c00 */
        /* <DEDUP_REMOVED lines=27> */
[----:B------:R-:W-:Y:S01]  /*6780*/  LDS.128 R40, [R125.X4+UR5+0x50] ;  /* 0x000050057d287984 */ /* 0x000fe20008004c00 */
[----:B------:R-:W-:Y:S01]  /*6790*/  FFMA R65, R65, R33, R136 ;  /* 0x0000002141417223 */ /* 0x000fe20000000088 */
[C---:B--2---:R-:W-:Y:S01]  /*67a0*/  FFMA R64, R44.reuse, R20, R81 ;  /* 0x000000142c407223 */ /* 0x044fe20000000051 */
[----:B------:R-:W-:Y:S01]  /*67b0*/  FFMA R140, R44, R32, R97 ;  /* 0x000000202c8c7223 */ /* 0x000fe20000000061 */
[----:B------:R-:W2:Y:S01]  /*67c0*/  LDS.128 R36, [R129+0x50] ;  /* 0x0000500081247984 */ /* 0x000ea20000000c00 */
[----:B------:R-:W-:Y:S01]  /*67d0*/  FFMA R136, R66, R34, R65 ;  /* 0x0000002242887223 */ /* 0x000fe20000000041 */
[C---:B------:R-:W-:Y:S01]  /*67e0*/  FFMA R66, R44.reuse, R24, R83 ;  /* 0x000000182c427223 */ /* 0x040fe20000000053 */
[C---:B------:R-:W-:Y:S01]  /*67f0*/  FFMA R110, R67.reuse, R27, R110 ;  /* 0x0000001b436e7223 */ /* 0x040fe2000000006e */
[----:B------:R-:W3:Y:S01]  /*6800*/  LDS.128 R48, [R129+0xd0] ;  /* 0x0000d00081307984 */ /* 0x000ee20000000c00 */
[C---:B------:R-:W-:Y:S01]  /*6810*/  FFMA R136, R67.reuse, R35, R136 ;  /* 0x0000002343887223 */ /* 0x040fe20000000088 */
[C---:B------:R-:W-:Y:S01]  /*6820*/  FFMA R108, R67.reuse, R23, R108 ;  /* 0x00000017436c7223 */ /* 0x040fe2000000006c */
[----:B------:R-:W-:Y:S01]  /*6830*/  FFMA R138, R67, R31, R138 ;  /* 0x0000001f438a7223 */ /* 0x000fe2000000008a */
[----:B------:R-:W4:Y:S01]  /*6840*/  LDS.128 R52, [R129+0x150] ;  /* 0x0001500081347984 */ /* 0x000f220000000c00 */
[C---:B------:R-:W-:Y:S01]  /*6850*/  FFMA R83, R45.reuse, R25, R66 ;  /* 0x000000192d537223 */ /* 0x040fe20000000042 */
[----:B------:R-:W-:Y:S01]  /*6860*/  FFMA R97, R45, R21, R64 ;  /* 0x000000152d617223 */ /* 0x000fe20000000040 */
[----:B------:R-:W-:Y:S01]  /*6870*/  FFMA R44, R44, R28, R99 ;  /* 0x0000001c2c2c7223 */ /* 0x000fe20000000063 */
[----:B------:R-:W4:Y:S01]  /*6880*/  LDS.128 R64, [R125.X4+UR5+0xd0] ;  /* 0x0000d0057d407984 */ /* 0x000f220008004c00 */
[----:B------:R-:W-:Y:S01]  /*6890*/  FFMA R141, R59, R31, R58 ;  /* 0x0000001f3b8d7223 */ /* 0x000fe2000000003a */
[C---:B------:R-:W-:Y:S01]  /*68a0*/  FFMA R81, R45.reuse, R33, R140 ;  /* 0x000000212d517223 */ /* 0x040fe2000000008c */
[----:B------:R-:W-:Y:S01]  /*68b0*/  FFMA R45, R45, R29, R44 ;  /* 0x0000001d2d2d7223 */ /* 0x000fe2000000002c */
[----:B------:R-:W4:Y:S01]  /*68c0*/  LDS.128 R56, [R129+0x1d0] ;  /* 0x0001d00081387984 */ /* 0x000f220000000c00 */
        /* <DEDUP_REMOVED lines=25> */
[----:B------:R-:W-:Y:S01]  /*6a60*/  FFMA R73, R63, R35, R34 ;  /* 0x000000233f497223 */ /* 0x000fe20000000022 */
[C---:B---3--:R-:W-:Y:S01]  /*6a70*/  FFMA R22, R40.reuse, R48, R101 ;  /* 0x0000003028167223 */ /* 0x048fe20000000065 */
[C---:B------:R-:W-:Y:S01]  /*6a80*/  FFMA R29, R41.reuse, R37, R20 ;  /* 0x00000025291d7223 */ /* 0x040fe20000000014 */
[----:B------:R-:W-:Y:S01]  /*6a90*/  LDS.128 R60, [R125.X4+UR5+0x19d0] ;  /* 0x0019d0057d3c7984 */ /* 0x000fe20008004c00 */
[----:B----4-:R-:W-:Y:S01]  /*6aa0*/  FFMA R24, R40, R52, R131 ;  /* 0x0000003428187223 */ /* 0x010fe20000000083 */
[----:B------:R-:W-:-:S02]  /*6ab0*/  FFMA R27, R41, R49, R22 ;  /* 0x00000031291b7223 */ /* 0x000fc40000000016 */
[----:B------:R-:W2:Y:S01]  /*6ac0*/  LDS.128 R20, [R125.X4+UR5+0x1d0] ;  /* 0x0001d0057d147984 */ /* 0x000ea20008004c00 */
[----:B------:R-:W-:Y:S01]  /*6ad0*/  FFMA R25, R41, R53, R24 ;  /* 0x0000003529197223 */ /* 0x000fe20000000018 */
[C---:B------:R-:W-:Y:S01]  /*6ae0*/  FFMA R24, R42.reuse, R38, R29 ;  /* 0x000000262a187223 */ /* 0x040fe2000000001d */
[C---:B------:R-:W-:Y:S02]  /*6af0*/  FFMA R26, R42.reuse, R50, R27 ;  /* 0x000000322a1a7223 */ /* 0x040fe4000000001b */
[----:B------:R-:W-:Y:S01]  /*6b00*/  FFMA R28, R42, R54, R25 ;  /* 0x000000362a1c7223 */ /* 0x000fe20000000019 */
[C---:B------:R-:W-:Y:S01]  /*6b10*/  FFMA R91, R43.reuse, R39, R24 ;  /* 0x000000272b5b7223 */ /* 0x040fe20000000018 */
[C---:B------:R-:W-:Y:S01]  /*6b20*/  FFMA R101, R43.reuse, R51, R26 ;  /* 0x000000332b657223 */ /* 0x040fe2000000001a */
[C---:B------:R-:W-:Y:S01]  /*6b30*/  FFMA R26, R64.reuse, R52, R107 ;  /* 0x00000034401a7223 */ /* 0x040fe2000000006b */
        /* <DEDUP_REMOVED lines=13> */
[C---:B------:R-:W-:Y:S01]  /*6c10*/  FFMA R105, R67.reuse, R51, R28 ;  /* 0x0000003343697223 */ /* 0x040fe2000000001c */
[C---:B-1----:R-:W-:Y:S01]  /*6c20*/  FFMA R30, R44.reuse, R52, R87 ;  /* 0x000000342c1e7223 */ /* 0x042fe20000000057 */
        /* <DEDUP_REMOVED lines=99> */
[C---:B-1----:R-:W-:Y:S01]  /*7260*/  FFMA R22, R24.reuse, R52, R79 ;  /* 0x0000003418167223 */ /* 0x042fe2000000004f */
[C---:B------:R-:W-:Y:S01]  /*7270*/  FFMA R20, R24.reuse, R48, R77 ;  /* 0x0000003018147223 */ /* 0x040fe2000000004d */
[----:B------:R-:W1:Y:S01]  /*7280*/  LDS.128 R32, [R125.X4+UR5+0x1150] ;  /* 0x001150057d207984 */ /* 0x000e620008004c00 */
        /* <DEDUP_REMOVED lines=20> */
[C---:B--2---:R-:W-:Y:S01]  /*73d0*/  FFMA R96, R28.reuse, R56, R96 ;  /* 0x000000381c607223 */ /* 0x044fe20000000060 */
[C---:B------:R-:W-:Y:S01]  /*73e0*/  FFMA R70, R28.reuse, R52, R70 ;  /* 0x000000341c467223 */ /* 0x040fe20000000046 */
[----:B------:R-:W-:Y:S01]  /*73f0*/  FFMA R68, R28, R48, R68 ;  /* 0x000000301c447223 */ /* 0x000fe20000000044 */
[----:B------:R-:W-:Y:S01]  /*7400*/  FFMA R66, R66, R38, R65 ;  /* 0x0000002642427223 */ /* 0x000fe20000000041 */
        /* <DEDUP_REMOVED lines=15> */
[C---:B-1----:R-:W-:Y:S01]  /*7500*/  FFMA R84, R32.reuse, R56, R84 ;  /* 0x0000003820547223 */ /* 0x042fe20000000054 */
        /* <DEDUP_REMOVED lines=17> */
[----:B------:R-:W1:Y:S01]  /*7620*/  LDS.128 R28, [R125.X4+UR5+0x1950] ;  /* 0x001950057d1c7984 */ /* 0x000e620008004c00 */
[----:B------:R-:W-:Y:S01]  /*7630*/  FFMA R80, R20, R48, R80 ;  /* 0x0000003014507223 */ /* 0x000fe20000000050 */
[-C--:B------:R-:W-:Y:S01]  /*7640*/  FFMA R86, R34, R38.reuse, R33 ;  /* 0x0000002622567223 */ /* 0x080fe20000000021 */
[----:B------:R-:W-:Y:S01]  /*7650*/  FFMA R33, R21, R37, R94 ;  /* 0x0000002515217223 */ /* 0x000fe2000000005e */
[----:B------:R-:W-:Y:S01]  /*7660*/  FFMA R92, R23, R59, R92 ;  /* 0x0000003b175c7223 */ /* 0x000fe2000000005c */
[----:B------:R-:W-:Y:S01]  /*7670*/  FFMA R21, R21, R49, R80 ;  /* 0x0000003115157223 */ /* 0x000fe20000000050 */
[C---:B------:R-:W-:Y:S01]  /*7680*/  FFMA R82, R23.reuse, R55, R82 ;  /* 0x0000003717527223 */ /* 0x040fe20000000052 */
[----:B------:R-:W-:Y:S01]  /*7690*/  FFMA R94, R22, R38, R33 ;  /* 0x00000026165e7223 */ /* 0x000fe20000000021 */
[----:B--2---:R-:W-:Y:S01]  /*76a0*/  FFMA R106, R24, R36, R106 ;  /* 0x00000024186a7223 */ /* 0x004fe2000000006a */
        /* <DEDUP_REMOVED lines=30> */
[C---:B------:R-:W-:Y:S01]  /*7890*/  FFMA R138, R66.reuse, R38, R25 ;  /* 0x00000026428a7223 */ /* 0x040fe20000000019 */
[C---:B------:R-:W-:Y:S01]  /*78a0*/  FFMA R108, R66.reuse, R50, R23 ;  /* 0x00000032426c7223 */ /* 0x040fe20000000017 */
[----:B------:R-:W-:Y:S01]  /*78b0*/  FFMA R110, R66, R54, R21 ;  /* 0x00000036426e7223 */ /* 0x000fe20000000015 */
[----:B------:R-:W-:Y:S01]  /*78c0*/  FFMA R141, R47, R39, R46 ;  /* 0x000000272f8d7223 */ /* 0x000fe2000000002e */
[----:B------:R-:W-:Y:S01]  /*78d0*/  LDS.128 R20, [R125.X4+UR5+0x60] ;  /* 0x000060057d147984 */ /* 0x000fe20008004c00 */
[----:B------:R-:W-:Y:S01]  /*78e0*/  FFMA R65, R65, R57, R136 ;  /* 0x0000003941417223 */ /* 0x000fe20000000088 */
[C---:B-1----:R-:W-:Y:S01]  /*78f0*/  FFMA R64, R28.reuse, R48, R81 ;  /* 0x000000301c407223 */ /* 0x042fe20000000051 */
        /* <DEDUP_REMOVED lines=50> */
[C---:B------:R-:W-:Y:S01]  /*7c20*/  FFMA R158, R22.reuse, R34, R49 ;  /* 0x00000022169e7223 */ /* 0x040fe20000000031 */
[----:B------:R-:W1:Y:S01]  /*7c30*/  LDS.128 R36, [R125.X4+UR5+0x1e0] ;  /* 0x0001e0057d247984 */ /* 0x000e620008004c00 */
[----:B------:R-:W-:Y:S01]  /*7c40*/  FFMA R21, R21, R45, R20 ;  /* 0x0000002d15157223 */ /* 0x000fe20000000014 */
[----:B------:R-:W-:Y:S01]  /*7c50*/  FFMA R154, R22, R42, R53 ;  /* 0x0000002a169a7223 */ /* 0x000fe20000000035 */
[----:B------:R-:W-:Y:S01]  /*7c60*/  FFMA R20, R64, R24, R105 ;  /* 0x0000001840147223 */ /* 0x000fe20000000069 */
[C---:B------:R-:W-:Y:S01]  /*7c70*/  FFMA R156, R23.reuse, R27, R156 ;  /* 0x0000001b179c7223 */ /* 0x040fe2000000009c */
        /* <DEDUP_REMOVED lines=10> */
[-C--:B------:R-:W-:Y:S01]  /*7d20*/  FFMA R49, R65, R45.reuse, R48 ;  /* 0x0000002d41317223 */ /* 0x080fe20000000030 */
        /* <DEDUP_REMOVED lines=9> */
[C---:B------:R-:W-:Y:S01]  /*7dc0*/  FFMA R152, R66.reuse, R46, R49 ;  /* 0x0000002e42987223 */ /* 0x040fe20000000031 */
[----:B------:R-:W-:Y:S01]  /*7dd0*/  FFMA R150, R66, R34, R51 ;  /* 0x0000002242967223 */ /* 0x000fe20000000033 */
[C---:B------:R-:W-:Y:S01]  /*7de0*/  FFMA R148, R30.reuse, R46, R53 ;  /* 0x0000002e1e947223 */ /* 0x040fe20000000035 */
[----:B------:R-:W3:Y:S01]  /*7df0*/  LDS.128 R48, [R125.X4+UR5+0x8e0] ;  /* 0x0008e0057d307984 */ /* 0x000ee20008004c00 */
[C---:B------:R-:W-:Y:S01]  /*7e00*/  FFMA R146, R30.reuse, R34, R55 ;  /* 0x000000221e927223 */ /* 0x040fe20000000037 */
[C---:B------:R-:W-:Y:S01]  /*7e10*/  FFMA R144, R30.reuse, R26, R57 ;  /* 0x0000001a1e907223 */ /* 0x040fe20000000039 */
[-C--:B------:R-:W-:Y:S01]  /*7e20*/  FFMA R30, R30, R42.reuse, R29 ;  /* 0x0000002a1e1e7223 */ /* 0x080fe2000000001d */
[----:B------:R-:W-:Y:S01]  /*7e30*/  FFMA R65, R65, R41, R64 ;  /* 0x0000002941417223 */ /* 0x000fe20000000040 */
        /* <DEDUP_REMOVED lines=51> */
[----:B------:R-:W3:Y:S01]  /*8170*/  LDS.128 R20, [R125.X4+UR5+0x1060] ;  /* 0x001060057d147984 */ /* 0x000ee20008004c00 */
[C---:B------:R-:W-:Y:S01]  /*8180*/  FFMA R52, R50.reuse, R34, R55 ;  /* 0x0000002232347223 */ /* 0x040fe20000000037 */
[C---:B------:R-:W-:Y:S01]  /*8190*/  FFMA R54, R50.reuse, R46, R53 ;  /* 0x0000002e32367223 */ /* 0x040fe20000000035 */
[----:B------:R-:W-:Y:S01]  /*81a0*/  FFMA R164, R50, R42, R49 ;  /* 0x0000002a32a47223 */ /* 0x000fe20000000031 */
[-C--:B------:R-:W-:Y:S01]  /*81b0*/  FFMA R65, R51, R27.reuse, R48 ;  /* 0x0000001b33417223 */ /* 0x080fe20000000030 */
[C---:B-1----:R-:W-:Y:S01]  /*81c0*/  FFMA R50, R28.reuse, R32, R95 ;  /* 0x000000201c327223 */ /* 0x042fe2000000005f */
[C---:B------:R-:W-:Y:S01]  /*81d0*/  FFMA R48, R28.reuse, R24, R93 ;  /* 0x000000181c307223 */ /* 0x040fe2000000005d */
        /* <DEDUP_REMOVED lines=19> */
[C---:B------:R-:W-:Y:S01]  /*8310*/  FFMA R53, R37.reuse, R45, R72 ;  /* 0x0000002d25357223 */ /* 0x040fe20000000048 */
[----:B------:R-:W-:Y:S01]  /*8320*/  FFMA R55, R37, R33, R30 ;  /* 0x0000002125377223 */ /* 0x000fe2000000001e */
[C---:B------:R-:W-:Y:S01]  /*8330*/  FFMA R153, R31.reuse, R47, R54 ;  /* 0x0000002f1f997223 */ /* 0x040fe20000000036 */
[C---:B------:R-:W-:Y:S01]  /*8340*/  FFMA R95, R31.reuse, R35, R52 ;  /* 0x000000231f5f7223 */ /* 0x040fe20000000034 */
[----:B------:R-:W-:Y:S01]  /*8350*/  FFMA R162, R31, R43, R162 ;  /* 0x0000002b1fa27223 */ /* 0x000fe200000000a2 */
[----:B------:R-:W-:Y:S01]  /*8360*/  FFMA R57, R37, R25, R28 ;  /* 0x0000001925397223 */ /* 0x000fe2000000001c */
[C---:B------:R-:W-:Y:S01]  /*8370*/  FFMA R54, R38.reuse, R46, R53 ;  /* 0x0000002e26367223 */ /* 0x040fe20000000035 */
[----:B------:R-:W-:Y:S01]  /*8380*/  FFMA R52, R38, R34, R55 ;  /* 0x0000002226347223 */ /* 0x000fe20000000037 */
[----:B------:R-:W2:Y:S01]  /*8390*/  LDS.128 R28, [R125.X4+UR5+0x1160] ;  /* 0x001160057d1c7984 */ /* 0x000ea20008004c00 */
[----:B------:R-:W-:Y:S01]  /*83a0*/  FFMA R74, R36, R40, R74 ;  /* 0x00000028244a7223 */ /* 0x000fe2000000004a */
[C---:B------:R-:W-:Y:S01]  /*83b0*/  FFMA R151, R39.reuse, R47, R54 ;  /* 0x0000002f27977223 */ /* 0x040fe20000000036 */
[----:B------:R-:W-:Y:S01]  /*83c0*/  FFMA R149, R39, R35, R52 ;  /* 0x0000002327957223 */ /* 0x000fe20000000034 */
[----:B------:R-:W-:Y:S01]  /*83d0*/  FFMA R36, R38, R26, R57 ;  /* 0x0000001a26247223 */ /* 0x000fe20000000039 */
[----:B------:R-:W4:Y:S01]  /*83e0*/  LDS.128 R52, [R125.X4+UR5+0x11e0] ;  /* 0x0011e0057d347984 */ /* 0x000f220008004c00 */
[----:B------:R-:W-:Y:S01]  /*83f0*/  FFMA R37, R37, R41, R74 ;  /* 0x0000002925257223 */ /* 0x000fe2000000004a */
[C---:B---3--:R-:W-:Y:S01]  /*8400*/  FFMA R88, R20.reuse, R44, R88 ;  /* 0x0000002c14587223 */ /* 0x048fe20000000058 */
        /* <DEDUP_REMOVED lines=23> */
[----:B------:R-:W1:Y:S01]  /*8580*/  LDS.128 R56, [R125.X4+UR5+0x1860] ;  /* 0x001860057d387984 */ /* 0x000e620008004c00 */
        /* <DEDUP_REMOVED lines=8> */
[----:B------:R-:W3:Y:S01]  /*8610*/  LDS.128 R20, [R125.X4+UR5+0x18e0] ;  /* 0x0018e0057d147984 */ /* 0x000ee20008004c00 */
[C---:B--2---:R-:W-:Y:S01]  /*8620*/  FFMA R84, R28.reuse, R44, R84 ;  /* 0x0000002c1c547223 */ /* 0x044fe20000000054 */
[C---:B------:R-:W-:Y:S01]  /*8630*/  FFMA R78, R28.reuse, R32, R78 ;  /* 0x000000201c4e7223 */ /* 0x040fe2000000004e */
[----:B------:R-:W-:Y:S01]  /*8640*/  FFMA R76, R28, R24, R76 ;  /* 0x000000181c4c7223 */ /* 0x000fe2000000004c */
[----:B------:R-:W-:Y:S01]  /*8650*/  FFMA R50, R50, R42, R49 ;  /* 0x0000002a32327223 */ /* 0x000fe20000000031 */
[C---:B------:R-:W-:Y:S01]  /*8660*/  FFMA R37, R29.reuse, R45, R84 ;  /* 0x0000002d1d257223 */ /* 0x040fe20000000054 */
[C---:B------:R-:W-:Y:S01]  /*8670*/  FFMA R39, R29.reuse, R33, R78 ;  /* 0x000000211d277223 */ /* 0x040fe2000000004e */
[----:B------:R-:W-:Y:S01]  /*8680*/  FFMA R49, R29, R25, R76 ;  /* 0x000000191d317223 */ /* 0x000fe2000000004c */
[-C--:B----4-:R-:W-:Y:S01]  /*8690*/  FFMA R94, R52, R40.reuse, R94 ;  /* 0x00000028345e7223 */ /* 0x090fe2000000005e */
        /* <DEDUP_REMOVED lines=8> */
[----:B------:R-:W-:Y:S01]  /*8720*/  FFMA R133, R31, R27, R28 ;  /* 0x0000001b1f857223 */ /* 0x000fe2000000001c */
[----:B------:R-:W-:Y:S01]  /*8730*/  FFMA R28, R54, R42, R37 ;  /* 0x0000002a361c7223 */ /* 0x000fe20000000025 */
[----:B------:R-:W-:Y:S01]  /*8740*/  FFMA R29, R29, R41, R86 ;  /* 0x000000291d1d7223 */ /* 0x000fe20000000056 */
[----:B------:R-:W2:Y:S01]  /*8750*/  LDS.128 R36, [R125.X4+UR5+0x1960] ;  /* 0x001960057d247984 */ /* 0x000ea20008004c00 */
[C---:B------:R-:W-:Y:S01]  /*8760*/  FFMA R92, R52.reuse, R44, R92 ;  /* 0x0000002c345c7223 */ /* 0x040fe2000000005c */
[----:B------:R-:W-:Y:S01]  /*8770*/  FFMA R82, R52, R32, R82 ;  /* 0x0000002034527223 */ /* 0x000fe20000000052 */
[----:B------:R-:W-:Y:S01]  /*8780*/  FFMA R30, R30, R42, R29 ;  /* 0x0000002a1e1e7223 */ /* 0x000fe2000000001d */
[----:B------:R-:W-:Y:S01]  /*8790*/  FFMA R80, R52, R24, R80 ;  /* 0x0000001834507223 */ /* 0x000fe20000000050 */
[----:B------:R-:W-:Y:S01]  /*87a0*/  FFMA R29, R53, R45, R92 ;  /* 0x0000002d351d7223 */ /* 0x000fe2000000005c */
[-C--:B------:R-:W-:Y:S01]  /*87b0*/  FFMA R159, R55, R43.reuse, R28 ;  /* 0x0000002b379f7223 */ /* 0x080fe2000000001c */
[----:B------:R-:W-:Y:S01]  /*87c0*/  FFMA R161, R31, R43, R30 ;  /* 0x0000002b1fa17223 */ /* 0x000fe2000000001e */
[C---:B------:R-:W-:Y:S01]  /*87d0*/  FFMA R31, R53.reuse, R33, R82 ;  /* 0x00000021351f7223 */ /* 0x040fe20000000052 */
[----:B------:R-:W-:Y:S01]  /*87e0*/  FFMA R53, R53, R25, R80 ;  /* 0x0000001935357223 */ /* 0x000fe20000000050 */
[----:B------:R-:W-:Y:S01]  /*87f0*/  FFMA R48, R54, R46, R29 ;  /* 0x0000002e36307223 */ /* 0x000fe2000000001d */
[----:B-1----:R-:W-:Y:S01]  /*8800*/  FFMA R106, R56, R40, R106 ;  /* 0x00000028386a7223 */ /* 0x002fe2000000006a */
[C---:B------:R-:W-:Y:S01]  /*8810*/  FFMA R30, R54.reuse, R34, R31 ;  /* 0x00000022361e7223 */ /* 0x040fe2000000001f */
[----:B------:R-:W-:Y:S01]  /*8820*/  FFMA R54, R54, R26, R53 ;  /* 0x0000001a36367223 */ /* 0x000fe20000000035 */
[C---:B------:R-:W-:Y:S01]  /*8830*/  FFMA R104, R56.reuse, R44, R104 ;  /* 0x0000002c38687223 */ /* 0x040fe20000000068 */
[C---:B------:R-:W-:Y:S01]  /*8840*/  FFMA R102, R56.reuse, R32, R102 ;  /* 0x0000002038667223 */ /* 0x040fe20000000066 */
[C---:B------:R-:W-:Y:S01]  /*8850*/  FFMA R131, R55.reuse, R47, R48 ;  /* 0x0000002f37837223 */ /* 0x040fe20000000030 */
[C---:B------:R-:W-:Y:S01]  /*8860*/  FFMA R87, R55.reuse, R35, R30 ;  /* 0x0000002337577223 */ /* 0x040fe2000000001e */
[----:B------:R-:W-:Y:S01]  /*8870*/  FFMA R85, R55, R27, R54 ;  /* 0x0000001b37557223 */ /* 0x000fe20000000036 */
[-C--:B------:R-:W-:Y:S01]  /*8880*/  FFMA R100, R56, R24.reuse, R100 ;  /* 0x0000001838647223 */ /* 0x080fe20000000064 */
[----:B------:R-:W1:Y:S01]  /*8890*/  LDS.128 R52, [R125.X4+UR5+0x19e0] ;  /* 0x0019e0057d347984 */ /* 0x000e620008004c00 */
[C---:B------:R-:W-:Y:S01]  /*88a0*/  FFMA R49, R57.reuse, R41, R106 ;  /* 0x0000002939317223 */ /* 0x040fe2000000006a */
[C---:B------:R-:W-:Y:S01]  /*88b0*/  FFMA R29, R57.reuse, R45, R104 ;  /* 0x0000002d391d7223 */ /* 0x040fe20000000068 */
[C---:B------:R-:W-:Y:S01]  /*88c0*/  FFMA R31, R57.reuse, R33, R102 ;  /* 0x00000021391f7223 */ /* 0x040fe20000000066 */
[-C--:B------:R-:W-:Y:S01]  /*88d0*/  FFMA R57, R57, R25.reuse, R100 ;  /* 0x0000001939397223 */ /* 0x080fe20000000064 */
[C---:B---3--:R-:W-:Y:S01]  /*88e0*/  FFMA R108, R20.reuse, R24, R108 ;  /* 0x00000018146c7223 */ /* 0x048fe2000000006c */
[----:B------:R-:W-:Y:S01]  /*88f0*/  FFMA R110, R20, R32, R110 ;  /* 0x00000020146e7223 */ /* 0x000fe2000000006e */
[C---:B------:R-:W-:Y:S01]  /*8900*/  FFMA R28, R58.reuse, R42, R49 ;  /* 0x0000002a3a1c7223 */ /* 0x040fe20000000031 */
[C---:B------:R-:W-:Y:S01]  /*8910*/  FFMA R48, R58.reuse, R46, R29 ;  /* 0x0000002e3a307223 */ /* 0x040fe2000000001d */
[----:B------:R-:W-:Y:S01]  /*8920*/  FFMA R30, R58, R34, R31 ;  /* 0x000000223a1e7223 */ /* 0x000fe2000000001f */
[----:B------:R-:W-:Y:S01]  /*8930*/  FFMA R138, R20, R40, R138 ;  /* 0x00000028148a7223 */ /* 0x000fe2000000008a */
[----:B------:R-:W-:Y:S01]  /*8940*/  FFMA R58, R58, R26, R57 ;  /* 0x0000001a3a3a7223 */ /* 0x000fe20000000039 */
[----:B------:R-:W-:Y:S01]  /*8950*/  FFMA R136, R20, R44, R136 ;  /* 0x0000002c14887223 */ /* 0x000fe20000000088 */
[C---:B------:R-:W-:Y:S01]  /*8960*/  FFMA R31, R21.reuse, R25, R108 ;  /* 0x00000019151f7223 */ /* 0x040fe2000000006c */
[C---:B------:R-:W-:Y:S01]  /*8970*/  FFMA R29, R21.reuse, R33, R110 ;  /* 0x00000021151d7223 */ /* 0x040fe2000000006e */
[----:B------:R-:W-:Y:S01]  /*8980*/  FFMA R49, R21, R41, R138 ;  /* 0x0000002915317223 */ /* 0x000fe2000000008a */
[----:B------:R-:W-:Y:S01]  /*8990*/  FFMA R101, R59, R27, R58 ;  /* 0x0000001b3b657223 */ /* 0x000fe2000000003a */
[----:B------:R-:W-:Y:S01]  /*89a0*/  FFMA R21, R21, R45, R136 ;  /* 0x0000002d15157223 */ /* 0x000fe20000000088 */
[C---:B------:R-:W-:Y:S01]  /*89b0*/  FFMA R105, R59.reuse, R35, R30 ;  /* 0x000000233b697223 */ /* 0x040fe2000000001e */
[-C--:B------:R-:W-:Y:S01]  /*89c0*/  FFMA R157, R59, R43.reuse, R28 ;  /* 0x0000002b3b9d7223 */ /* 0x080fe2000000001c */
[C---:B------:R-:W-:Y:S01]  /*89d0*/  FFMA R56, R22.reuse, R26, R31 ;  /* 0x0000001a16387223 */ /* 0x040fe2000000001f */
[C---:B------:R-:W-:Y:S01]  /*89e0*/  FFMA R58, R22.reuse, R34, R29 ;  /* 0x00000022163a7223 */ /* 0x040fe2000000001d */
[----:B------:R-:W-:Y:S01]  /*89f0*/  LDS.128 R108, [R125.X4+UR5+0x70] ;  /* 0x000070057d6c7984 */ /* 0x000fe20008004c00 */
[C---:B------:R-:W-:Y:S01]  /*8a00*/  FFMA R20, R22.reuse, R42, R49 ;  /* 0x0000002a16147223 */ /* 0x040fe20000000031 */
[----:B------:R-:W-:Y:S01]  /*8a10*/  FFMA R163, R51, R43, R50 ;  /* 0x0000002b33a37223 */ /* 0x000fe20000000032 */
[----:B------:R-:W-:Y:S01]  /*8a20*/  FFMA R107, R59, R47, R48 ;  /* 0x0000002f3b6b7223 */ /* 0x000fe20000000030 */
[----:B------:R-:W3:Y:S01]  /*8a30*/  LDS.128 R28, [R129+0xf0] ;  /* 0x0000f000811c7984 */ /* 0x000ee20000000c00 */
[----:B------:R-:W-:Y:S01]  /*8a40*/  FFMA R22, R22, R46, R21 ;  /* 0x0000002e16167223 */ /* 0x000fe20000000015 */
[C---:B------:R-:W-:Y:S01]  /*8a50*/  FFMA R181, R23.reuse, R43, R20 ;  /* 0x0000002b17b57223 */ /* 0x040fe20000000014 */
[C---:B--2---:R-:W-:Y:S01]  /*8a60*/  FFMA R20, R36.reuse, R24, R81 ;  /* 0x0000001824147223 */ /* 0x044fe20000000051 */
[----:B------:R-:W2:Y:S01]  /*8a70*/  LDS.128 R72, [R129+0x170] ;  /* 0x0001700081487984 */ /* 0x000ea20000000c00 */
[C---:B------:R-:W-:Y:S01]  /*8a80*/  FFMA R179, R23.reuse, R47, R22 ;  /* 0x0000002f17b37223 */ /* 0x040fe20000000016 */
[C---:B------:R-:W-:Y:S01]  /*8a90*/  FFMA R22, R36.reuse, R32, R83 ;  /* 0x0000002024167223 */ /* 0x040fe20000000053 */
[C---:B------:R-:W-:Y:S01]  /*8aa0*/  FFMA R177, R23.reuse, R35, R58 ;  /* 0x0000002317b17223 */ /* 0x040fe2000000003a */
[----:B------:R-:W4:Y:S01]  /*8ab0*/  LDS.128 R48, [R129+0x70] ;  /* 0x0000700081307984 */ /* 0x000f220000000c00 */
[----:B------:R-:W-:Y:S01]  /*8ac0*/  FFMA R175, R23, R27, R56 ;  /* 0x0000001b17af7223 */ /* 0x000fe20000000038 */
[C---:B------:R-:W-:Y:S01]  /*8ad0*/  FFMA R59, R37.reuse, R33, R22 ;  /* 0x00000021253b7223 */ /* 0x040fe20000000016 */
[C---:B------:R-:W-:Y:S01]  /*8ae0*/  FFMA R81, R37.reuse, R25, R20 ;  /* 0x0000001925517223 */ /* 0x040fe20000000014 */
[----:B------:R1:W4:Y:S01]  /*8af0*/  LDS.128 R88, [R129+0x1f0] ;  /* 0x0001f00081587984 */ /* 0x0003220000000c00 */
[C---:B------:R-:W-:Y:S01]  /*8b00*/  FFMA R56, R36.reuse, R44, R97 ;  /* 0x0000002c24387223 */ /* 0x040fe20000000061 */
[-C--:B------:R-:W-:Y:S01]  /*8b10*/  FFMA R36, R36, R40.reuse, R99 ;  /* 0x0000002824247223 */ /* 0x080fe20000000063 */
[----:B-1----:R-:W-:Y:S01]  /*8b20*/  FFMA R40, R52, R40, R63 ;  /* 0x0000002834287223 */ /* 0x002fe2000000003f */
[----:B------:R-:W1:Y:S01]  /*8b30*/  LDS.128 R20, [R125.X4+UR5+0xf0] ;  /* 0x0000f0057d147984 */ /* 0x000e620008004c00 */
        /* <DEDUP_REMOVED lines=22> */
[----:B------:R-:W1:Y:S01]  /*8ca0*/  LDS.128 R40, [R125.X4+UR5+0x1f0] ;  /* 0x0001f0057d287984 */ /* 0x000e620008004c00 */
[----:B---3--:R-:W-:Y:S01]  /*8cb0*/  FFMA R156, R108, R28, R156 ;  /* 0x0000001c6c9c7223 */ /* 0x008fe2000000009c */
[C---:B------:R-:W-:Y:S01]  /*8cc0*/  FFMA R187, R55.reuse, R27, R26 ;  /* 0x0000001b37bb7223 */ /* 0x040fe2000000001a */
[----:B------:R-:W-:Y:S01]  /*8cd0*/  FFMA R46, R54, R46, R45 ;  /* 0x0000002e362e7223 */ /* 0x000fe2000000002d */
[----:B------:R-:W-:Y:S01]  /*8ce0*/  FFMA R185, R55, R35, R34 ;  /* 0x0000002337b97223 */ /* 0x000fe20000000022 */
[C---:B--2---:R-:W-:Y:S01]  /*8cf0*/  FFMA R158, R108.reuse, R72, R158 ;  /* 0x000000486c9e7223 */ /* 0x044fe2000000009e */
[----:B------:R-:W-:Y:S01]  /*8d00*/  FFMA R27, R109, R29, R156 ;  /* 0x0000001d6d1b7223 */ /* 0x000fe2000000009c */
[----:B------:R-:W-:Y:S01]  /*8d10*/  FFMA R103, R55, R47, R46 ;  /* 0x0000002f37677223 */ /* 0x000fe2000000002e */
[----:B------:R-:W-:Y:S01]  /*8d20*/  LDS.128 R80, [R125.X4+UR5+0x1170] ;  /* 0x001170057d507984 */ /* 0x000fe20008004c00 */
[----:B----4-:R-:W-:Y:S01]  /*8d30*/  FFMA R154, R108, R48, R154 ;  /* 0x000000306c9a7223 */ /* 0x010fe2000000009a */
[C---:B------:R-:W-:Y:S01]  /*8d40*/  FFMA R25, R109.reuse, R73, R158 ;  /* 0x000000496d197223 */ /* 0x040fe2000000009e */
[----:B------:R-:W-:Y:S01]  /*8d50*/  FFMA R24, R110, R30, R27 ;  /* 0x0000001e6e187223 */ /* 0x000fe2000000001b */
[----:B------:R-:W-:Y:S01]  /*8d60*/  IADD3 R100, P0, R0, UR6, RZ ;  /* 0x0000000600647c10 */ /* 0x000fe2000ff1e0ff */
[----:B------:R-:W-:Y:S01]  /*8d70*/  FFMA R108, R108, R88, R173 ;  /* 0x000000586c6c7223 */ /* 0x000fe200000000ad */
[C---:B------:R-:W-:Y:S01]  /*8d80*/  FFMA R33, R109.reuse, R49, R154 ;  /* 0x000000316d217223 */ /* 0x040fe2000000009a */
[----:B------:R-:W-:Y:S01]  /*8d90*/  FFMA R26, R110, R74, R25 ;  /* 0x0000004a6e1a7223 */ /* 0x000fe20000000019 */
[----:B------:R-:W-:Y:S01]  /*8da0*/  IADD3 R98, P2, R2, UR6, RZ ;  /* 0x0000000602627c10 */ /* 0x000fe2000ff5e0ff */
[----:B------:R-:W-:Y:S01]  /*8db0*/  FFMA R109, R109, R89, R108 ;  /* 0x000000596d6d7223 */ /* 0x000fe2000000006c */
[----:B------:R-:W-:Y:S01]  /*8dc0*/  FFMA R108, R110, R50, R33 ;  /* 0x000000326e6c7223 */ /* 0x000fe20000000021 */
[C---:B-1----:R-:W-:Y:S01]  /*8dd0*/  FFMA R152, R20.reuse, R88, R152 ;  /* 0x0000005814987223 */ /* 0x042fe20000000098 */
[----:B------:R-:W-:Y:S01]  /*8de0*/  FFMA R150, R20, R72, R150 ;  /* 0x0000004814967223 */ /* 0x000fe20000000096 */
[----:B------:R-:W-:Y:S01]  /*8df0*/  FFMA R32, R110, R90, R109 ;  /* 0x0000005a6e207223 */ /* 0x000fe2000000006d */
        /* <DEDUP_REMOVED lines=32> */
[----:B------:R-:W-:Y:S01]  /*9000*/  FFMA R66, R40, R28, R66 ;  /* 0x0000001c28427223 */ /* 0x000fe20000000042 */
[----:B------:R-:W-:Y:S01]  /*9010*/  FFMA R32, R38, R50, R37 ;  /* 0x0000003226207223 */ /* 0x000fe20000000025 */
[----:B------:R-:W3:Y:S01]  /*9020*/  LDS.128 R44, [R125.X4+UR5+0x970] ;  /* 0x000970057d2c7984 */ /* 0x000ee20008004c00 */
        /* <DEDUP_REMOVED lines=48> */
[C---:B------:R-:W-:Y:S01]  /*9330*/  FFMA R67, R23.reuse, R91, R52 ;  /* 0x0000005b17437223 */ /* 0x040fe20000000034 */
[C---:B---3--:R-:W-:Y:S01]  /*9340*/  FFMA R52, R44.reuse, R88, R153 ;  /* 0x000000582c347223 */ /* 0x048fe20000000099 */
        /* <DEDUP_REMOVED lines=79> */
[----:B------:R-:W-:Y:S01]  /*9840*/  FFMA R81, R81, R49, R80 ;  /* 0x0000003151517223 */ /* 0x000fe20000000050 */
[----:B------:R-:W-:Y:S01]  /*9850*/  FFMA R80, R82, R30, R133 ;  /* 0x0000001e52507223 */ /* 0x000fe20000000085 */
[C---:B------:R-:W-:Y:S01]  /*9860*/  FFMA R27, R83.reuse, R91, R84 ;  /* 0x0000005b531b7223 */ /* 0x040fe20000000054 */
[----:B-1----:R-:W-:Y:S01]  /*9870*/  FFMA R84, R56, R88, R131 ;  /* 0x0000005838547223 */ /* 0x002fe20000000083 */
[----:B------:R-:W-:Y:S01]  /*9880*/  FFMA R24, R82, R50, R81 ;  /* 0x0000003252187223 */ /* 0x000fe20000000051 */
[----:B------:R-:W-:Y:S01]  /*9890*/  FFMA R25, R83, R31, R80 ;  /* 0x0000001f53197223 */ /* 0x000fe20000000050 */
[C---:B------:R-:W-:Y:S01]  /*98a0*/  FFMA R82, R56.reuse, R72, R87 ;  /* 0x0000004838527223 */ /* 0x040fe20000000057 */
[C---:B------:R-:W-:Y:S01]  /*98b0*/  FFMA R80, R56.reuse, R28, R85 ;  /* 0x0000001c38507223 */ /* 0x040fe20000000055 */
[----:B------:R-:W-:Y:S01]  /*98c0*/  FFMA R56, R56, R48, R159 ;  /* 0x0000003038387223 */ /* 0x000fe2000000009f */
[----:B------:R-:W-:Y:S01]  /*98d0*/  FFMA R81, R57, R89, R84 ;  /* 0x0000005939517223 */ /* 0x000fe20000000054 */
[C---:B------:R-:W-:Y:S01]  /*98e0*/  FFMA R26, R83.reuse, R75, R26 ;  /* 0x0000004b531a7223 */ /* 0x040fe2000000001a */
[----:B------:R-:W1:Y:S01]  /*98f0*/  LDS.128 R84, [R125.X4+UR5+0x1970] ;  /* 0x001970057d547984 */ /* 0x000e620008004c00 */
        /* <DEDUP_REMOVED lines=26> */
[C---:B---3--:R-:W-:Y:S01]  /*9aa0*/  FFMA R52, R20.reuse, R28, R175 ;  /* 0x0000001c14347223 */ /* 0x048fe200000000af */
        /* <DEDUP_REMOVED lines=10> */
[----:B------:R-:W-:Y:S01]  /*9b50*/  IADD3.X R101, R3, UR7, RZ, P0, !PT ;  /* 0x0000000703657c10 */ /* 0x000fe200087fe4ff */
[C---:B------:R-:W-:Y:S01]  /*9b60*/  FFMA R52, R22.reuse, R90, R53 ;  /* 0x0000005a16347223 */ /* 0x040fe20000000035 */
[----:B------:R-:W-:Y:S01]  /*9b70*/  ISETP.GE.U32.AND P0, PT, R127, 0x1c0, PT ;  /* 0x000001c07f00780c */ /* 0x000fe20003f06070 */
[C---:B------:R-:W-:Y:S01]  /*9b80*/  FFMA R54, R22.reuse, R74, R55 ;  /* 0x0000004a16367223 */ /* 0x040fe20000000037 */
[----:B------:R-:W-:Y:S01]  /*9b90*/  FFMA R22, R22, R50, R21 ;  /* 0x0000003216167223 */ /* 0x000fe20000000015 */
[C---:B-1----:R-:W-:Y:S01]  /*9ba0*/  FFMA R102, R84.reuse, R48, R183 ;  /* 0x0000003054667223 */ /* 0x042fe200000000b7 */
[C---:B------:R-:W-:Y:S01]  /*9bb0*/  FFMA R138, R84.reuse, R28, R97 ;  /* 0x0000001c548a7223 */ /* 0x040fe20000000061 */
[C---:B------:R-:W-:Y:S01]  /*9bc0*/  FFMA R140, R84.reuse, R72, R99 ;  /* 0x00000048548c7223 */ /* 0x040fe20000000063 */
[----:B------:R-:W-:Y:S01]  /*9bd0*/  FFMA R84, R84, R88, R129 ;  /* 0x0000005854547223 */ /* 0x000fe20000000081 */
[----:B------:R-:W-:Y:S01]  /*9be0*/  FFMA R55, R23, R91, R52 ;  /* 0x0000005b17377223 */ /* 0x000fe20000000034 */
[----:B------:R-:W-:Y:S01]  /*9bf0*/  LEA R129, R119, R132, 0xd ;  /* 0x0000008477817211 */ /* 0x000fe200078e68ff */
[C---:B------:R-:W-:Y:S01]  /*9c00*/  FFMA R54, R23.reuse, R75, R54 ;  /* 0x0000004b17367223 */ /* 0x040fe20000000036 */
[C---:B------:R-:W-:Y:S01]  /*9c10*/  FFMA R53, R23.reuse, R31, R20 ;  /* 0x0000001f17357223 */ /* 0x040fe20000000014 */
[----:B------:R-:W-:Y:S01]  /*9c20*/  FFMA R52, R23, R51, R22 ;  /* 0x0000003317347223 */ /* 0x000fe20000000016 */
[----:B------:R-:W-:Y:S01]  /*9c30*/  IADD3 R96, P3, R4, UR6, RZ ;  /* 0x0000000604607c10 */ /* 0x000fe2000ff7e0ff */
[----:B------:R-:W1:Y:S01]  /*9c40*/  LDS.128 R20, [R125.X4+UR5+0x19f0] ;  /* 0x0019f0057d147984 */ /* 0x000e620008004c00 */
[----:B------:R-:W-:Y:S01]  /*9c50*/  IADD3.X R99, R5, UR7, RZ, P2, !PT ;  /* 0x0000000705637c10 */ /* 0x000fe200097fe4ff */
[----:B------:R-:W-:Y:S01]  /*9c60*/  USHF.L.U32 UR5, UR4, 0xd, URZ ;  /* 0x0000000d04057899 */ /* 0x000fe2000800063f */
[----:B------:R-:W-:Y:S01]  /*9c70*/  IADD3 R104, P1, R6, UR6, RZ ;  /* 0x0000000606687c10 */ /* 0x000fe2000ff3e0ff */
[----:B------:R-:W-:Y:S06]  /*9c80*/  BAR.SYNC 0x0 ;  /* 0x0000000000007b1d */ /* 0x000fec0000000000 */
[----:B------:R-:W-:Y:S01]  /*9c90*/  IADD3 R136, P2, R8, UR6, RZ ;  /* 0x0000000608887c10 */ /* 0x000fe2000ff5e0ff */
[----:B------:R-:W-:Y:S01]  /*9ca0*/  @!PT LDS RZ, [RZ] ;  /* 0x00000000fffff984 */ /* 0x000fe20000000800 */
[----:B------:R-:W-:Y:S01]  /*9cb0*/  @!PT LDS RZ, [RZ] ;  /* 0x00000000fffff984 */ /* 0x000fe20000000800 */
[----:B------:R-:W-:Y:S01]  /*9cc0*/  @!PT LDS RZ, [RZ] ;  /* 0x00000000fffff984 */ /* 0x000fe20000000800 */
[----:B------:R2:W-:Y:S01]  /*9cd0*/  LDGSTS.E.BYPASS.128 [R129], [R100.64], !P0 ;  /* 0x0000000064817fae */ /* 0x0005e2000c101c4a */
[----:B------:R-:W-:-:S02]  /*9ce0*/  LEA R131, R119, R130, 0xd ;  /* 0x0000008277837211 */ /* 0x000fc400078e68ff */
[----:B------:R-:W-:Y:S02]  /*9cf0*/  IADD3.X R97, R7, UR7, RZ, P3, !PT ;  /* 0x0000000707617c10 */ /* 0x000fe40009ffe4ff */
[----:B------:R-:W-:Y:S01]  /*9d00*/  LEA R133, R119, R128, 0xd ;  /* 0x0000008077857211 */ /* 0x000fe200078e68ff */
[----:B------:R3:W-:Y:S01]  /*9d10*/  LDGSTS.E.BYPASS.128 [R131], [R98.64], !P0 ;  /* 0x0000000062837fae */ /* 0x0007e2000c101c4a */
[----:B------:R-:W-:Y:S02]  /*9d20*/  IADD3.X R105, R9, UR7, RZ, P1, !PT ;  /* 0x0000000709697c10 */ /* 0x000fe40008ffe4ff */
[----:B------:R-:W-:Y:S01]  /*9d30*/  IADD3 R106, P1, R10, UR6, RZ ;  /* 0x000000060a6a7c10 */ /* 0x000fe2000ff3e0ff */
[----:B------:R4:W-:Y:S01]  /*9d40*/  LDGSTS.E.BYPASS.128 [R133], [R96.64], !P0 ;  /* 0x0000000060857fae */ /* 0x0009e2000c101c4a */
[----:B------:R-:W-:Y:S02]  /*9d50*/  IADD3.X R137, R11, UR7, RZ, P2, !PT ;  /* 0x000000070b897c10 */ /* 0x000fe400097fe4ff */
[----:B--2---:R-:W-:-:S02]  /*9d60*/  LEA R129, R119, 0x4000, 0xe ;  /* 0x0000400077817811 */ /* 0x004fc400078e70ff */
[----:B------:R-:W-:Y:S02]  /*9d70*/  IADD3 R100, P2, R12, UR6, RZ ;  /* 0x000000060c647c10 */ /* 0x000fe4000ff5e0ff */
[----:B------:R-:W-:Y:S02]  /*9d80*/  LEA R125, R119, R126, 0xd ;  /* 0x0000007e777d7211 */ /* 0x000fe400078e68ff */
[-C--:B---3--:R-:W-:Y:S02]  /*9d90*/  IADD3 R131, R132, R129.reuse, RZ ;  /* 0x0000008184837210 */ /* 0x088fe40007ffe0ff */
[----:B------:R-:W-:Y:S01]  /*9da0*/  IADD3.X R107, R13, UR7, RZ, P1, !PT ;  /* 0x000000070d6b7c10 */ /* 0x000fe20008ffe4ff */
[----:B------:R2:W-:Y:S01]  /*9db0*/  LDGSTS.E.BYPASS.128 [R125], [R104.64], !P0 ;  /* 0x00000000687d7fae */ /* 0x0005e2000c101c4a */
[----:B----4-:R-:W-:Y:S02]  /*9dc0*/  IADD3 R96, P1, R14, UR6, RZ ;  /* 0x000000060e607c10 */ /* 0x010fe4000ff3e0ff */
[----:B------:R-:W-:Y:S01]  /*9dd0*/  IADD3.X R101, R15, UR7, RZ, P2, !PT ;  /* 0x000000070f657c10 */ /* 0x000fe200097fe4ff */
[----:B------:R-:W0:Y:S01]  /*9de0*/  LDGDEPBAR ;  /* 0x00000000000079af */ /* 0x000e220000000000 */
[----:B------:R-:W-:-:S02]  /*9df0*/  IADD3 R133, R130, R129, RZ ;  /* 0x0000008182857210 */ /* 0x000fc40007ffe0ff */
[----:B------:R-:W-:Y:S01]  /*9e00*/  IADD3 R98, P2, R16, UR6, RZ ;  /* 0x0000000610627c10 */ /* 0x000fe2000ff5e0ff */
[----:B------:R3:W-:Y:S01]  /*9e10*/  LDGSTS.E.BYPASS.128 [R131], [R136.64], !P0 ;  /* 0x0000000088837fae */ /* 0x0007e2000c101c4a */
[----:B------:R-:W-:Y:S01]  /*9e20*/  IADD3.X R97, R17, UR7, RZ, P1, !PT ;  /* 0x0000000711617c10 */ /* 0x000fe20008ffe4ff */
[----:B-1----:R-:W-:Y:S01]  /*9e30*/  FFMA R88, R20, R88, R103 ;  /* 0x0000005814587223 */ /* 0x002fe20000000067 */
[----:B------:R-:W-:Y:S01]  /*9e40*/  IADD3.X R99, R19, UR7, RZ, P2, !PT ;  /* 0x0000000713637c10 */ /* 0x000fe200097fe4ff */
[----:B------:R1:W-:Y:S01]  /*9e50*/  LDGSTS.E.BYPASS.128 [R133], [R106.64], !P0 ;  /* 0x000000006a857fae */ /* 0x0003e2000c101c4a */
[-C--:B------:R-:W-:Y:S01]  /*9e60*/  IADD3 R135, R128, R129.reuse, RZ ;  /* 0x0000008180877210 */ /* 0x080fe20007ffe0ff */
[----:B------:R-:W-:Y:S01]  /*9e70*/  FFMA R72, R20, R72, R185 ;  /* 0x0000004814487223 */ /* 0x000fe200000000b9 */
[----:B--2---:R-:W-:Y:S01]  /*9e80*/  IADD3 R104, P2, R114, UR6, RZ ;  /* 0x0000000672687c10 */ /* 0x004fe2000ff5e0ff */
[----:B------:R-:W-:Y:S01]  /*9e90*/  FFMA R48, R20, R48, R189 ;  /* 0x0000003014307223 */ /* 0x000fe200000000bd */
[-C--:B------:R-:W-:Y:S01]  /*9ea0*/  IADD3 R125, R126, R129.reuse, RZ ;  /* 0x000000817e7d7210 */ /* 0x080fe20007ffe0ff */
[----:B------:R2:W-:Y:S01]  /*9eb0*/  LDGSTS.E.BYPASS.128 [R135], [R100.64], !P0 ;  /* 0x0000000064877fae */ /* 0x0005e2000c101c4a */
[-C--:B------:R-:W-:Y:S01]  /*9ec0*/  IADD3 R139, R124, R129.reuse, RZ ;  /* 0x000000817c8b7210 */ /* 0x080fe20007ffe0ff */
[----:B------:R-:W-:Y:S01]  /*9ed0*/  FFMA R20, R20, R28, R187 ;  /* 0x0000001c14147223 */ /* 0x000fe200000000bb */
[----:B---3--:R-:W-:Y:S01]  /*9ee0*/  IADD3 R136, P1, R18, UR6, RZ ;  /* 0x0000000612887c10 */ /* 0x008fe2000ff3e0ff */
[----:B------:R3:W-:Y:S01]  /*9ef0*/  LDGSTS.E.BYPASS.128 [R125], [R96.64], !P0 ;  /* 0x00000000607d7fae */ /* 0x0007e2000c101c4a */
[----:B------:R-:W-:-:S02]  /*9f00*/  IADD3 R131, R123, R129, RZ ;  /* 0x000000817b837210 */ /* 0x000fc40007ffe0ff */
[----:B-1----:R-:W-:Y:S01]  /*9f10*/  IADD3 R106, P3, R116, UR6, RZ ;  /* 0x00000006746a7c10 */ /* 0x002fe2000ff7e0ff */
[----:B------:R1:W-:Y:S01]  /*9f20*/  LDGSTS.E.BYPASS.128 [R139], [R98.64], !P0 ;  /* 0x00000000628b7fae */ /* 0x0003e2000c101c4a */
[----:B------:R-:W-:Y:S01]  /*9f30*/  IADD3.X R137, R112, UR7, RZ, P1, !PT ;  /* 0x0000000770897c10 */ /* 0x000fe20008ffe4ff */
[----:B------:R-:W-:Y:S01]  /*9f40*/  UIADD3 UR6, UP1, UR6, 0x80, URZ ;  /* 0x0000008006067890 */ /* 0x000fe2000ff3e03f */
[----:B------:R-:W-:Y:S01]  /*9f50*/  IADD3.X R105, R113, UR7, RZ, P2, !PT ;  /* 0x0000000771697c10 */ /* 0x000fe200097fe4ff */
[----:B--2---:R-:W-:Y:S01]  /*9f60*/  FFMA R101, R85, R29, R138 ;  /* 0x0000001d55657223 */ /* 0x004fe2000000008a */
[----:B------:R-:W-:Y:S01]  /*9f70*/  IADD3 R133, R122, R129, RZ ;  /* 0x000000817a857210 */ /* 0x000fe20007ffe0ff */
[----:B------:R2:W-:Y:S01]  /*9f80*/  LDGSTS.E.BYPASS.128 [R131], [R136.64], !P0 ;  /* 0x0000000088837fae */ /* 0x0005e2000c101c4a */
[----:B------:R-:W-:Y:S01]  /*9f90*/  IADD3.X R107, R115, UR7, RZ, P3, !PT ;  /* 0x00000007736b7c10 */ /* 0x000fe20009ffe4ff */
[----:B---3--:R-:W-:Y:S01]  /*9fa0*/  FFMA R97, R85, R89, R84 ;  /* 0x0000005955617223 */ /* 0x008fe20000000054 */
[----:B------:R-:W-:Y:S01]  /*9fb0*/  IADD3 R129, R121, R129, RZ ;  /* 0x0000008179817210 */ /* 0x000fe20007ffe0ff */
[----:B------:R2:W-:Y:S01]  /*9fc0*/  LDGSTS.E.BYPASS.128 [R133], [R104.64], !P0 ;  /* 0x0000000068857fae */ /* 0x0005e2000c101c4a */
[----:B------:R-:W-:Y:S01]  /*9fd0*/  FFMA R89, R21, R89, R88 ;  /* 0x0000005915597223 */ /* 0x000fe20000000058 */
[C---:B-1----:R-:W-:Y:S01]  /*9fe0*/  FFMA R99, R85.reuse, R73, R140 ;  /* 0x0000004955637223 */ /* 0x042fe2000000008c */
[----:B------:R-:W-:Y:S01]  /*9ff0*/  FFMA R85, R85, R49, R102 ;  /* 0x0000003155557223 */ /* 0x000fe20000000066 */
[----:B------:R2:W-:Y:S01]  /*a000*/  LDGSTS.E.BYPASS.128 [R129], [R106.64], !P0 ;  /* 0x000000006a817fae */ /* 0x0005e2000c101c4a */
[----:B------:R-:W-:Y:S01]  /*a010*/  ISETP.GE.U32.AND P0, PT, R127, 0x1e0, PT ;  /* 0x000001e07f00780c */ /* 0x000fe20003f06070 */
[C---:B------:R-:W-:Y:S01]  /*a020*/  FFMA R73, R21.reuse, R73, R72 ;  /* 0x0000004915497223 */ /* 0x040fe20000000048 */
[C---:B------:R-:W-:Y:S01]  /*a030*/  FFMA R49, R21.reuse, R49, R48 ;  /* 0x0000003115317223 */ /* 0x040fe20000000030 */
[----:B------:R-:W0:Y:S01]  /*a040*/  LDGDEPBAR ;  /* 0x00000000000079af */ /* 0x000e220000000000 */
        /* <DEDUP_REMOVED lines=8> */
[----:B------:R-:W-:Y:S01]  /*a0d0*/  FFMA R22, R22, R90, R89 ;  /* 0x0000005a16167223 */ /* 0x000fe20000000059 */
[----:B------:R-:W-:Y:S01]  /*a0e0*/  UIADD3.X UR7, URZ, UR7, URZ, UP1, !UPT ;  /* 0x000000073f077290 */ /* 0x000fe20008ffe43f */
        /* <DEDUP_REMOVED lines=8> */
[----:B------:R-:W-:-:S04]  /*a170*/  DEPBAR.LE SB0, 0x2 ;  /* 0x000080800000791a */ /* 0x000fc80000000000 */
[----:B------:R-:W-:Y:S06]  /*a180*/  BAR.SYNC 0x0 ;  /* 0x0000000000007b1d */ /* 0x000fec0000000000 */
[----:B--2---:R-:W-:Y:S01]  /*a190*/  @P0 CALL.REL.NOINC `(.L_x_0) ;  /* 0x0000001000000944 */ /* 0x004fe20003c00000 */
[----:B------:R-:W-:Y:S05]  /*a1a0*/  BRA `(.L_x_1) ;  /* 0xffff715000007947 */ /* 0x000fea000383ffff */
.L_x_0:
[----:B------:R-:W1:Y:S01]  /*a1b0*/  S2R R0, SR_TID.X ;  /* 0x0000000000007919 */ /* 0x000e620000002100 */
[----:B------:R-:W-:-:S04]  /*a1c0*/  DEPBAR.LE SB0, 0x0 ;  /* 0x000080000000791a */ /* 0x000fc80000000000 */
[----:B------:R-:W-:Y:S02]  /*a1d0*/  LOP3.LUT R117, R117, 0x7c, R134, 0xf8, !PT ;  /* 0x0000007c75757812 */ /* 0x000fe400078ef886 */
[----:B------:R-:W-:Y:S01]  /*a1e0*/  LOP3.LUT R2, R118, 0x4, RZ, 0xfc, !PT ;  /* 0x0000000476027812 */ /* 0x000fe200078efcff */
[----:B------:R-:W-:Y:S06]  /*a1f0*/  BAR.SYNC 0x0 ;  /* 0x0000000000007b1d */ /* 0x000fec0000000000 */
[----:B------:R-:W-:-:S04]  /*a200*/  ISETP.GE.AND P0, PT, R117, 0x100, PT ;  /* 0x000001007500780c */ /* 0x000fc80003f06270 */
[----:B------:R-:W-:Y:S02]  /*a210*/  ISETP.LT.AND P1, PT, R118, c[0x0][0x178], !P0 ;  /* 0x00005e0076007a0c */ /* 0x000fe40004721270 */
[----:B------:R-:W-:Y:S02]  /*a220*/  ISETP.LT.AND P2, PT, R2, c[0x0][0x178], !P0 ;  /* 0x00005e0002007a0c */ /* 0x000fe40004741270 */
[----:B-1----:R-:W-:-:S04]  /*a230*/  SHF.R.U32.HI R0, RZ, 0x5, R0 ;  /* 0x00000005ff007819 */ /* 0x002fc80000011600 */
[----:B------:R-:W-:-:S05]  /*a240*/  SGXT.U32 R3, R0, 0x2 ;  /* 0x000000020003781a */ /* 0x000fca0000000000 */
[----:B------:R-:W-:-:S05]  /*a250*/  IMAD R120, R3, 0x210, R120 ;  /* 0x0000021003787824 */ /* 0x000fca00078e0278 */
[----:B------:R-:W-:Y:S01]  /*a260*/  SHF.L.U32 R0, R120, 0x2, RZ ;  /* 0x0000000278007819 */ /* 0x000fe200000006ff */
[----:B------:R-:W-:Y:S04]  /*a270*/  STS.128 [R120.X4], R108 ;  /* 0x0000006c78007388 */ /* 0x000fe80000004c00 */
[----:B------:R-:W-:Y:S01]  /*a280*/  IMAD R0, R3, -0x630, R0 ;  /* 0xfffff9d003007824 */ /* 0x000fe200078e0200 */
[----:B------:R-:W-:Y:S04]  /*a290*/  STS.128 [R120.X4+0x210], R60 ;  /* 0x0002103c78007388 */ /* 0x000fe80000004c00 */
[----:B------:R-:W-:Y:S04]  /*a2a0*/  STS.128 [R120.X4+0x420], R32 ;  /* 0x0004202078007388 */ /* 0x000fe80000004c00 */
[----:B------:R-:W-:Y:S04]  /*a2b0*/  STS.128 [R120.X4+0x630], R36 ;  /* 0x0006302478007388 */ /* 0x000fe80000004c00 */
[----:B------:R-:W-:Y:S06]  /*a2c0*/  BAR.SYNC 0x0 ;  /* 0x0000000000007b1d */ /* 0x000fec0000000000 */
[----:B------:R-:W1:Y:S01]  /*a2d0*/  LDS.128 R84, [R0] ;  /* 0x0000000000547984 */ /* 0x000e620000000c00 */
[----:B------:R-:W-:-:S02]  /*a2e0*/  MOV R61, 0x4 ;  /* 0x00000004003d7802 */ /* 0x000fc40000000f00 */
[C---:B------:R-:W-:Y:S01]  /*a2f0*/  LOP3.LUT R60, R118.reuse, 0x38, RZ, 0xfc, !PT ;  /* 0x00000038763c7812 */ /* 0x040fe200078efcff */
[----:B------:R-:W2:Y:S04]  /*a300*/  LDS.128 R100, [R0+0x840] ;  /* 0x0008400000647984 */ /* 0x000ea80000000c00 */
[----:B------:R-:W3:Y:S04]  /*a310*/  LDS.128 R72, [R0+0x1080] ;  /* 0x0010800000487984 */ /* 0x000ee80000000c00 */
[----:B------:R-:W4:Y:S04]  /*a320*/  LDS.128 R48, [R0+0x18c0] ;  /* 0x0018c00000307984 */ /* 0x000f280000000c00 */
[----:B------:R-:W-:Y:S06]  /*a330*/  BAR.SYNC 0x0 ;  /* 0x0000000000007b1d */ /* 0x000fec0000000000 */
[----:B------:R-:W-:Y:S04]  /*a340*/  STS.128 [R120.X4], R68 ;  /* 0x0000004478007388 */ /* 0x000fe80000004c00 */
[----:B------:R-:W-:Y:S04]  /*a350*/  STS.128 [R120.X4+0x210], R64 ;  /* 0x0002104078007388 */ /* 0x000fe80000004c00 */
[----:B------:R-:W-:Y:S04]  /*a360*/  STS.128 [R120.X4+0x420], R92 ;  /* 0x0004205c78007388 */ /* 0x000fe80000004c00 */
[----:B------:R-:W-:Y:S04]  /*a370*/  STS.128 [R120.X4+0x630], R44 ;  /* 0x0006302c78007388 */ /* 0x000fe80000004c00 */
[----:B------:R-:W-:Y:S06]  /*a380*/  BAR.SYNC 0x0 ;  /* 0x0000000000007b1d */ /* 0x000fec0000000000 */
[----:B------:R-:W1:Y:S04]  /*a390*/  LDS.128 R36, [R0] ;  /* 0x0000000000247984 */ /* 0x000e680000000c00 */
[----:B------:R-:W1:Y:S01]  /*a3a0*/  LDS.128 R12, [R0+0x840] ;  /* 0x00084000000c7984 */ /* 0x000e620000000c00 */
[----:B------:R-:W-:-:S03]  /*a3b0*/  LOP3.LUT R44, R118, 0x14, RZ, 0xfc, !PT ;  /* 0x00000014762c7812 */ /* 0x000fc600078efcff */
[----:B------:R-:W1:Y:S01]  /*a3c0*/  LDS.128 R16, [R0+0x1080] ;  /* 0x0010800000107984 */ /* 0x000e620000000c00 */
[----:B------:R-:W-:-:S03]  /*a3d0*/  LOP3.LUT R46, R118, 0x18, RZ, 0xfc, !PT ;  /* 0x00000018762e7812 */ /* 0x000fc600078efcff */
[----:B------:R-:W1:Y:S04]  /*a3e0*/  LDS.128 R20, [R0+0x18c0] ;  /* 0x0018c00000147984 */ /* 0x000e680000000c00 */
[----:B------:R-:W-:Y:S06]  /*a3f0*/  BAR.SYNC 0x0 ;  /* 0x0000000000007b1d */ /* 0x000fec0000000000 */
[----:B------:R2:W-:Y:S04]  /*a400*/  STS.128 [R120.X4+0x420], R24 ;  /* 0x0004201878007388 */ /* 0x0005e80000004c00 */
[----:B------:R-:W-:Y:S04]  /*a410*/  STS.128 [R120.X4+0x210], R40 ;  /* 0x0002102878007388 */ /* 0x000fe80000004c00 */
[----:B------:R-:W-:Y:S04]  /*a420*/  STS.128 [R120.X4], R76 ;  /* 0x0000004c78007388 */ /* 0x000fe80000004c00 */
[----:B------:R-:W-:Y:S01]  /*a430*/  STS.128 [R120.X4+0x630], R80 ;  /* 0x0006305078007388 */ /* 0x000fe20000004c00 */
[----:B--2---:R-:W-:-:S03]  /*a440*/  LOP3.LUT R24, R118, 0x8, RZ, 0xfc, !PT ;  /* 0x0000000876187812 */ /* 0x004fc600078efcff */
[----:B------:R-:W-:Y:S06]  /*a450*/  BAR.SYNC 0x0 ;  /* 0x0000000000007b1d */ /* 0x000fec0000000000 */
[C---:B------:R-:W-:Y:S01]  /*a460*/  LOP3.LUT R26, R118.reuse, 0xc, RZ, 0xfc, !PT ;  /* 0x0000000c761a7812 */ /* 0x040fe200078efcff */
[----:B------:R-:W2:Y:S01]  /*a470*/  LDS.128 R32, [R0] ;  /* 0x0000000000207984 */ /* 0x000ea20000000c00 */
[----:B------:R-:W-:Y:S02]  /*a480*/  LOP3.LUT R40, R118, 0x10, RZ, 0xfc, !PT ;  /* 0x0000001076287812 */ /* 0x000fe400078efcff */
[----:B------:R-:W-:Y:S01]  /*a490*/  LEA R25, R2, R117, 0x8 ;  /* 0x0000007502197211 */ /* 0x000fe200078e40ff */
[----:B------:R-:W1:Y:S01]  /*a4a0*/  LDS.128 R28, [R0+0x840] ;  /* 0x00084000001c7984 */ /* 0x000e620000000c00 */
[----:B------:R-:W-:-:S02]  /*a4b0*/  ISETP.LT.AND P3, PT, R24, c[0x0][0x178], !P0 ;  /* 0x00005e0018007a0c */ /* 0x000fc40004761270 */
[----:B------:R-:W-:Y:S01]  /*a4c0*/  LEA R2, R118, R117, 0x8 ;  /* 0x0000007576027211 */ /* 0x000fe200078e40ff */
[----:B------:R-:W2:Y:S01]  /*a4d0*/  LDS.128 R8, [R0+0x1080] ;  /* 0x0010800000087984 */ /* 0x000ea20000000c00 */
[----:B------:R-:W-:Y:S02]  /*a4e0*/  ISETP.LT.AND P4, PT, R26, c[0x0][0x178], !P0 ;  /* 0x00005e001a007a0c */ /* 0x000fe40004781270 */
[----:B------:R-:W-:Y:S01]  /*a4f0*/  ISETP.LT.AND P5, PT, R40, c[0x0][0x178], !P0 ;  /* 0x00005e0028007a0c */ /* 0x000fe200047a1270 */
[----:B------:R-:W-:Y:S01]  /*a500*/  IMAD.WIDE R2, R2, R61, c[0x0][0x170] ;  /* 0x00005c0002027625 */ /* 0x000fe200078e023d */
[-C--:B------:R-:W-:Y:S01]  /*a510*/  LEA R27, R24, R117.reuse, 0x8 ;  /* 0x00000075181b7211 */ /* 0x080fe200078e40ff */
[----:B------:R-:W2:Y:S01]  /*a520*/  LDS.128 R4, [R0+0x18c0] ;  /* 0x0018c00000047984 */ /* 0x000ea20000000c00 */
[----:B------:R-:W-:Y:S01]  /*a530*/  LEA R41, R26, R117, 0x8 ;  /* 0x000000751a297211 */ /* 0x000fe200078e40ff */
[----:B------:R-:W-:Y:S01]  /*a540*/  IMAD.WIDE R24, R25, R61, c[0x0][0x170] ;  /* 0x00005c0019187625 */ /* 0x000fe200078e023d */
[----:B------:R-:W-:Y:S01]  /*a550*/  LEA R42, R40, R117, 0x8 ;  /* 0x00000075282a7211 */ /* 0x000fe200078e40ff */
[----:B------:R-:W-:Y:S06]  /*a560*/  BAR.SYNC 0x0 ;  /* 0x0000000000007b1d */ /* 0x000fec0000000000 */
[-C--:B------:R-:W-:Y:S01]  /*a570*/  IMAD.WIDE R26, R27, R61.reuse, c[0x0][0x170] ;  /* 0x00005c001b1a7625 */ /* 0x080fe200078e023d */
[----:B------:R-:W-:Y:S03]  /*a580*/  STS.128 [R120.X4], R56 ;  /* 0x0000003878007388 */ /* 0x000fe60000004c00 */
[-C--:B------:R-:W-:Y:S01]  /*a590*/  IMAD.WIDE R40, R41, R61.reuse, c[0x0][0x170] ;  /* 0x00005c0029287625 */ /* 0x080fe200078e023d */
[----:B------:R-:W-:Y:S03]  /*a5a0*/  STS.128 [R120.X4+0x210], R52 ;  /* 0x0002103478007388 */ /* 0x000fe60000004c00 */
[----:B------:R-:W-:Y:S01]  /*a5b0*/  IMAD.WIDE R42, R42, R61, c[0x0][0x170] ;  /* 0x00005c002a2a7625 */ /* 0x000fe200078e023d */
[----:B------:R-:W-:Y:S04]  /*a5c0*/  STS.128 [R120.X4+0x420], R96 ;  /* 0x0004206078007388 */ /* 0x000fe80000004c00 */
[----:B------:R-:W-:Y:S04]  /*a5d0*/  STS.128 [R120.X4+0x630], R88 ;  /* 0x0006305878007388 */ /* 0x000fe80000004c00 */
[----:B------:R-:W-:Y:S06]  /*a5e0*/  BAR.SYNC 0x0 ;  /* 0x0000000000007b1d */ /* 0x000fec0000000000 */
[----:B-1----:R1:W-:Y:S01]  /*a5f0*/  @P1 STG.E.128 [R2.64], R84 ;  /* 0x0000005402001986 */ /* 0x0023e2000c101d0a */
[----:B------:R-:W-:-:S02]  /*a600*/  LOP3.LUT R52, R118, 0x1c, RZ, 0xfc, !PT ;  /* 0x0000001c76347812 */ /* 0x000fc400078efcff */
[C---:B------:R-:W-:Y:S01]  /*a610*/  LOP3.LUT R54, R118.reuse, 0x20, RZ, 0xfc, !PT ;  /* 0x0000002076367812 */ /* 0x040fe200078efcff */
[----:B------:R-:W-:Y:S01]  /*a620*/  @P2 STG.E.128 [R24.64], R100 ;  /* 0x0000006418002986 */ /* 0x000fe2000c101d0a */
[----:B------:R-:W-:Y:S02]  /*a630*/  LOP3.LUT R56, R118, 0x24, RZ, 0xfc, !PT ;  /* 0x0000002476387812 */ /* 0x000fe400078efcff */
[----:B------:R-:W-:Y:S01]  /*a640*/  ISETP.LT.AND P1, PT, R44, c[0x0][0x178], !P0 ;  /* 0x00005e002c007a0c */ /* 0x000fe20004721270 */
[----:B---3--:R-:W-:Y:S01]  /*a650*/  @P3 STG.E.128 [R26.64], R72 ;  /* 0x000000481a003986 */ /* 0x008fe2000c101d0a */
[----:B------:R-:W-:Y:S02]  /*a660*/  ISETP.LT.AND P2, PT, R46, c[0x0][0x178], !P0 ;  /* 0x00005e002e007a0c */ /* 0x000fe40004741270 */
[----:B------:R-:W-:Y:S01]  /*a670*/  ISETP.LT.AND P3, PT, R52, c[0x0][0x178], !P0 ;  /* 0x00005e0034007a0c */ /* 0x000fe20004761270 */
[----:B----4-:R3:W-:Y:S01]  /*a680*/  @P4 STG.E.128 [R40.64], R48 ;  /* 0x0000003028004986 */ /* 0x0107e2000c101d0a */
[----:B------:R-:W-:-:S02]  /*a690*/  ISETP.LT.AND P4, PT, R54, c[0x0][0x178], !P0 ;  /* 0x00005e0036007a0c */ /* 0x000fc40004781270 */
[----:B------:R-:W-:Y:S01]  /*a6a0*/  LOP3.LUT R58, R118, 0x34, RZ, 0xfc, !PT ;  /* 0x00000034763a7812 */ /* 0x000fe200078efcff */
[----:B------:R-:W-:Y:S01]  /*a6b0*/  @P5 STG.E.128 [R42.64], R36 ;  /* 0x000000242a005986 */ /* 0x000fe2000c101d0a */
[----:B------:R-:W-:Y:S02]  /*a6c0*/  ISETP.LT.AND P5, PT, R56, c[0x0][0x178], !P0 ;  /* 0x00005e0038007a0c */ /* 0x000fe400047a1270 */
[-C--:B-1----:R-:W-:Y:S01]  /*a6d0*/  LEA R2, R44, R117.reuse, 0x8 ;  /* 0x000000752c027211 */ /* 0x082fe200078e40ff */
[----:B------:R-:W1:Y:S01]  /*a6e0*/  LDS.128 R40, [R0] ;  /* 0x0000000000287984 */ /* 0x000e620000000c00 */
[-C--:B------:R-:W-:Y:S02]  /*a6f0*/  LEA R44, R46, R117.reuse, 0x8 ;  /* 0x000000752e2c7211 */ /* 0x080fe400078e40ff */
[----:B------:R-:W-:Y:S01]  /*a700*/  LEA R46, R52, R117, 0x8 ;  /* 0x00000075342e7211 */ /* 0x000fe200078e40ff */
[----:B------:R-:W4:Y:S01]  /*a710*/  LDS.128 R36, [R0+0x840] ;  /* 0x0008400000247984 */ /* 0x000f220000000c00 */
[----:B------:R-:W-:Y:S01]  /*a720*/  IMAD.WIDE R2, R2, R61, c[0x0][0x170] ;  /* 0x00005c0002027625 */ /* 0x000fe200078e023d */
[----:B------:R-:W-:-:S02]  /*a730*/  LOP3.LUT R52, R118, 0x28, RZ, 0xfc, !PT ;  /* 0x0000002876347812 */ /* 0x000fc400078efcff */
[----:B------:R-:W1:Y:S01]  /*a740*/  LDS.128 R24, [R0+0x1080] ;  /* 0x0010800000187984 */ /* 0x000e620000000c00 */
[----:B------:R-:W-:Y:S01]  /*a750*/  IMAD.WIDE R44, R44, R61, c[0x0][0x170] ;  /* 0x00005c002c2c7625 */ /* 0x000fe200078e023d */
[-C--:B---3--:R-:W-:Y:S02]  /*a760*/  LEA R48, R54, R117.reuse, 0x8 ;  /* 0x0000007536307211 */ /* 0x088fe400078e40ff */
[----:B------:R-:W-:Y:S01]  /*a770*/  LEA R50, R56, R117, 0x8 ;  /* 0x0000007538327211 */ /* 0x000fe200078e40ff */
[-C--:B------:R-:W-:Y:S01]  /*a780*/  IMAD.WIDE R46, R46, R61.reuse, c[0x0][0x170] ;  /* 0x00005c002e2e7625 */ /* 0x080fe200078e023d */
[C---:B------:R-:W-:Y:S01]  /*a790*/  LOP3.LUT R54, R118.reuse, 0x2c, RZ, 0xfc, !PT ;  /* 0x0000002c76367812 */ /* 0x040fe200078efcff */
[----:B------:R3:W-:Y:S01]  /*a7a0*/  @P1 STG.E.128 [R2.64], R12 ;  /* 0x0000000c02001986 */ /* 0x0007e2000c101d0a */
[----:B------:R-:W-:Y:S01]  /*a7b0*/  LOP3.LUT R56, R118, 0x30, RZ, 0xfc, !PT ;  /* 0x0000003076387812 */ /* 0x000fe200078efcff */
[-C--:B------:R-:W-:Y:S01]  /*a7c0*/  IMAD.WIDE R48, R48, R61.reuse, c[0x0][0x170] ;  /* 0x00005c0030307625 */ /* 0x080fe200078e023d */
[----:B------:R-:W-:Y:S01]  /*a7d0*/  ISETP.LT.AND P1, PT, R52, c[0x0][0x178], !P0 ;  /* 0x00005e0034007a0c */ /* 0x000fe20004721270 */
[----:B------:R4:W-:Y:S01]  /*a7e0*/  @P2 STG.E.128 [R44.64], R16 ;  /* 0x000000102c002986 */ /* 0x0009e2000c101d0a */
[----:B------:R-:W-:Y:S01]  /*a7f0*/  LOP3.LUT R118, R118, 0x3c, RZ, 0xfc, !PT ;  /* 0x0000003c76767812 */ /* 0x000fe200078efcff */
[----:B------:R-:W-:Y:S01]  /*a800*/  IMAD.WIDE R50, R50, R61, c[0x0][0x170] ;  /* 0x00005c0032327625 */ /* 0x000fe200078e023d */
[----:B------:R-:W-:Y:S01]  /*a810*/  ISETP.LT.AND P2, PT, R54, c[0x0][0x178], !P0 ;  /* 0x00005e0036007a0c */ /* 0x000fe20004741270 */
[----:B------:R1:W-:Y:S01]  /*a820*/  @P3 STG.E.128 [R46.64], R20 ;  /* 0x000000142e003986 */ /* 0x0003e2000c101d0a */
[----:B------:R-:W-:-:S03]  /*a830*/  ISETP.LT.AND P3, PT, R56, c[0x0][0x178], !P0 ;  /* 0x00005e0038007a0c */ /* 0x000fc60004761270 */
[----:B--2---:R2:W-:Y:S01]  /*a840*/  @P4 STG.E.128 [R48.64], R32 ;  /* 0x0000002030004986 */ /* 0x0045e2000c101d0a */
[----:B------:R-:W-:-:S03]  /*a850*/  ISETP.LT.AND P4, PT, R58, c[0x0][0x178], !P0 ;  /* 0x00005e003a007a0c */ /* 0x000fc60004781270 */
[----:B------:R2:W-:Y:S01]  /*a860*/  @P5 STG.E.128 [R50.64], R28 ;  /* 0x0000001c32005986 */ /* 0x0005e2000c101d0a */
[----:B------:R-:W-:Y:S02]  /*a870*/  ISETP.LT.AND P5, PT, R60, c[0x0][0x178], !P0 ;  /* 0x00005e003c007a0c */ /* 0x000fe400047a1270 */
[-C--:B---3--:R-:W-:Y:S02]  /*a880*/  LEA R2, R52, R117.reuse, 0x8 ;  /* 0x0000007534027211 */ /* 0x088fe400078e40ff */
[-C--:B------:R-:W-:Y:S02]  /*a890*/  LEA R12, R54, R117.reuse, 0x8 ;  /* 0x00000075360c7211 */ /* 0x080fe400078e40ff */
[----:B------:R-:W-:Y:S01]  /*a8a0*/  LEA R14, R56, R117, 0x8 ;  /* 0x00000075380e7211 */ /* 0x000fe200078e40ff */
[----:B------:R-:W-:Y:S01]  /*a8b0*/  IMAD.WIDE R2, R2, R61, c[0x0][0x170] ;  /* 0x00005c0002027625 */ /* 0x000fe200078e023d */
[----:B------:R-:W-:Y:S02]  /*a8c0*/  ISETP.LT.AND P0, PT, R118, c[0x0][0x178], !P0 ;  /* 0x00005e0076007a0c */ /* 0x000fe40004701270 */
[----:B----4-:R-:W-:Y:S01]  /*a8d0*/  LEA R16, R58, R117, 0x8 ;  /* 0x000000753a107211 */ /* 0x010fe200078e40ff */
[----:B------:R-:W-:Y:S01]  /*a8e0*/  IMAD.WIDE R12, R12, R61, c[0x0][0x170] ;  /* 0x00005c000c0c7625 */ /* 0x000fe200078e023d */
[----:B------:R-:W-:Y:S01]  /*a8f0*/  LEA R18, R60, R117, 0x8 ;  /* 0x000000753c127211 */ /* 0x000fe200078e40ff */
[----:B------:R2:W-:Y:S02]  /*a900*/  @P1 STG.E.128 [R2.64], R8 ;  /* 0x0000000802001986 */ /* 0x0005e4000c101d0a */
[----:B------:R-:W-:-:S02]  /*a910*/  IMAD.WIDE R14, R14, R61, c[0x0][0x170] ;  /* 0x00005c000e0e7625 */ /* 0x000fc400078e023d */
[----:B------:R2:W-:Y:S02]  /*a920*/  @P2 STG.E.128 [R12.64], R4 ;  /* 0x000000040c002986 */ /* 0x0005e4000c101d0a */
[-C--:B------:R-:W-:Y:S02]  /*a930*/  IMAD.WIDE R16, R16, R61.reuse, c[0x0][0x170] ;  /* 0x00005c0010107625 */ /* 0x080fe400078e023d */
[----:B-1----:R2:W-:Y:S02]  /*a940*/  @P3 STG.E.128 [R14.64], R40 ;  /* 0x000000280e003986 */ /* 0x0025e4000c101d0a */
[----:B------:R-:W-:Y:S02]  /*a950*/  IMAD.WIDE R18, R18, R61, c[0x0][0x170] ;  /* 0x00005c0012127625 */ /* 0x000fe400078e023d */
[----:B------:R2:W-:Y:S04]  /*a960*/  @P4 STG.E.128 [R16.64], R36 ;  /* 0x0000002410004986 */ /* 0x0005e8000c101d0a */
[----:B------:R2:W-:Y:S01]  /*a970*/  @P5 STG.E.128 [R18.64], R24 ;  /* 0x0000001812005986 */ /* 0x0005e2000c101d0a */
[----:B------:R-:W-:Y:S05]  /*a980*/  @!P0 EXIT ;  /* 0x000000000000894d */ /* 0x000fea0003800000 */
[----:B--2---:R-:W1:Y:S01]  /*a990*/  LDS.128 R4, [R0+0x18c0] ;  /* 0x0018c00000047984 */ /* 0x004e620000000c00 */
[----:B------:R-:W-:-:S05]  /*a9a0*/  LEA R2, R118, R117, 0x8 ;  /* 0x0000007576027211 */ /* 0x000fca00078e40ff */
[----:B------:R-:W-:-:S05]  /*a9b0*/  IMAD.WIDE R2, R2, R61, c[0x0][0x170] ;  /* 0x00005c0002027625 */ /* 0x000fca00078e023d */
[----:B-1----:R-:W-:Y:S01]  /*a9c0*/  STG.E.128 [R2.64], R4 ;  /* 0x0000000402007986 */ /* 0x002fe2000c101d0a */
[----:B------:R-:W-:Y:S05]  /*a9d0*/  EXIT ;  /* 0x000000000000794d */ /* 0x000fea0003800000 */
.L_x_2:
[----:B------:R-:W-:-:S00]  /*a9e0*/  BRA `(.L_x_2) ;  /* 0xfffffff000007947 */ /* 0x000fc0000383ffff */
[----:B------:R-:W-:-:S00]  /*a9f0*/  NOP ;  /* 0x0000000000007918 */ /* 0x000fc00000000000 */
        /* <DEDUP_REMOVED lines=8> */
.L_x_3:


//--------------------- .nv.shared.triton_mm      --------------------------
	.section	.nv.shared.triton_mm,"aw",@nobits
	.align	16
